	.target	sm_90a

	.elftype	@"ET_EXEC"


//--------------------- .note.nv.tkinfo           --------------------------
	.section	.note.nv.tkinfo,"",@"SHT_NOTE"
	.sectionflags	@"SHF_NOTE_NV_TKINFO"
	.tkinfo
        /*0018*/ 	.word	0x00000002
        /*0030*/ 	.string	""
        /*0030*/ 	.string	"ptxas"
        /*0030*/ 	.string	"Cuda compilation tools, release 13.0, V13.0.88"
        /*0030*/ 	.string	"Build cuda_13.0.r13.0/compiler.36424714_0"
        /*0030*/ 	.string	"-arch sm_90a -m 64 "



//--------------------- .note.nv.cuinfo           --------------------------
	.section	.note.nv.cuinfo,"",@"SHT_NOTE"
	.sectionflags	@"SHF_NOTE_NV_CUINFO"
        /*0018*/ 	.short	0x0002
        /*001a*/ 	.short	0x005a
        /*001c*/ 	.short	0x0082
	.zero		2


//--------------------- .nv.info                  --------------------------
	.section	.nv.info,"",@"SHT_CUDA_INFO"
	.align	4


	//----- nvinfo : EIATTR_REGCOUNT
	.align		4
        /*0000*/ 	.byte	0x04, 0x2f
        /*0002*/ 	.short	(.L_15 - .L_14)
	.align		4
.L_14:
        /*0004*/ 	.word	index@(_ZN7cutlass13device_kernelINS_4gemm6kernel13GemmUniversalIN4cute5tupleIJiiiiEEENS1_10collective13CollectiveMmaINS1_34MainloopSm90TmaGmmaWarpSpecializedILi4ENS5_IJNS4_1CILi1EEENSA_ILi2EEESB_EEENS1_32KernelTmaWarpSpecializedPingpongEEENS5_IJNSA_ILi64EEESG_SG_EEENS_10tfloat32_tENS5_IJlSB_lEEESI_SJ_NS4_8TiledMMAINS4_8MMA_AtomIJNS4_4SM904GMMA29MMA_64x64x8_F32TF32TF32_SS_TNILNSN_7ScaleInE1ELSP_1EEEEEENS4_6LayoutINS5_IJSB_SB_SB_EEENS5_IJNSA_ILi0EEESU_SU_EEEEENS5_IJNS4_10UnderscoreESX_SX_EEEEENS4_23SM90_TMA_LOAD_MULTICASTENS4_14ComposedLayoutINS4_7SwizzleILi3ELi4ELi3EEENS4_18smem_ptr_flag_bitsILi32EEENSS_INS5_IJNSA_ILi8EEENSA_ILi32EEEEEENS5_IJS17_SB_EEEEEEEvNS4_8identityENS4_13SM90_TMA_LOADES1B_vS1C_EENS_8epilogue10collective6detail29Sm90TmaWarpSpecializedAdapterINS1G_15DefaultEpilogueISI_SJ_SJ_NS1F_6thread17LinearCombinationISI_Li1EffLNS1K_9ScaleType4KindE0ELNS_15FloatRoundStyleE2ESI_EENS1_15EpilogueDefaultEEEEEvvEEEEvNT_6ParamsE)
        /*0008*/ 	.word	0x000000a8


	//----- nvinfo : EIATTR_FRAME_SIZE
	.align		4
.L_15:
        /*000c*/ 	.byte	0x04, 0x11
        /*000e*/ 	.short	(.L_17 - .L_16)
	.align		4
.L_16:
        /*0010*/ 	.word	index@(_ZN7cutlass13device_kernelINS_4gemm6kernel13GemmUniversalIN4cute5tupleIJiiiiEEENS1_10collective13CollectiveMmaINS1_34MainloopSm90TmaGmmaWarpSpecializedILi4ENS5_IJNS4_1CILi1EEENSA_ILi2EEESB_EEENS1_32KernelTmaWarpSpecializedPingpongEEENS5_IJNSA_ILi64EEESG_SG_EEENS_10tfloat32_tENS5_IJlSB_lEEESI_SJ_NS4_8TiledMMAINS4_8MMA_AtomIJNS4_4SM904GMMA29MMA_64x64x8_F32TF32TF32_SS_TNILNSN_7ScaleInE1ELSP_1EEEEEENS4_6LayoutINS5_IJSB_SB_SB_EEENS5_IJNSA_ILi0EEESU_SU_EEEEENS5_IJNS4_10UnderscoreESX_SX_EEEEENS4_23SM90_TMA_LOAD_MULTICASTENS4_14ComposedLayoutINS4_7SwizzleILi3ELi4ELi3EEENS4_18smem_ptr_flag_bitsILi32EEENSS_INS5_IJNSA_ILi8EEENSA_ILi32EEEEEENS5_IJS17_SB_EEEEEEEvNS4_8identityENS4_13SM90_TMA_LOADES1B_vS1C_EENS_8epilogue10collective6detail29Sm90TmaWarpSpecializedAdapterINS1G_15DefaultEpilogueISI_SJ_SJ_NS1F_6thread17LinearCombinationISI_Li1EffLNS1K_9ScaleType4KindE0ELNS_15FloatRoundStyleE2ESI_EENS1_15EpilogueDefaultEEEEEvvEEEEvNT_6ParamsE)
        /*0014*/ 	.word	0x00000000


	//----- nvinfo : EIATTR_MIN_STACK_SIZE
	.align		4
.L_17:
        /*0018*/ 	.byte	0x04, 0x12
        /*001a*/ 	.short	(.L_19 - .L_18)
	.align		4
.L_18:
        /*001c*/ 	.word	index@(_ZN7cutlass13device_kernelINS_4gemm6kernel13GemmUniversalIN4cute5tupleIJiiiiEEENS1_10collective13CollectiveMmaINS1_34MainloopSm90TmaGmmaWarpSpecializedILi4ENS5_IJNS4_1CILi1EEENSA_ILi2EEESB_EEENS1_32KernelTmaWarpSpecializedPingpongEEENS5_IJNSA_ILi64EEESG_SG_EEENS_10tfloat32_tENS5_IJlSB_lEEESI_SJ_NS4_8TiledMMAINS4_8MMA_AtomIJNS4_4SM904GMMA29MMA_64x64x8_F32TF32TF32_SS_TNILNSN_7ScaleInE1ELSP_1EEEEEENS4_6LayoutINS5_IJSB_SB_SB_EEENS5_IJNSA_ILi0EEESU_SU_EEEEENS5_IJNS4_10UnderscoreESX_SX_EEEEENS4_23SM90_TMA_LOAD_MULTICASTENS4_14ComposedLayoutINS4_7SwizzleILi3ELi4ELi3EEENS4_18smem_ptr_flag_bitsILi32EEENSS_INS5_IJNSA_ILi8EEENSA_ILi32EEEEEENS5_IJS17_SB_EEEEEEEvNS4_8identityENS4_13SM90_TMA_LOADES1B_vS1C_EENS_8epilogue10collective6detail29Sm90TmaWarpSpecializedAdapterINS1G_15DefaultEpilogueISI_SJ_SJ_NS1F_6thread17LinearCombinationISI_Li1EffLNS1K_9ScaleType4KindE0ELNS_15FloatRoundStyleE2ESI_EENS1_15EpilogueDefaultEEEEEvvEEEEvNT_6ParamsE)
        /*0020*/ 	.word	0x00000000
.L_19:


//--------------------- .nv.compat                --------------------------
	.section	.nv.compat,"",@"SHT_CUDA_COMPAT_INFO"
	.align	4
        /*0000*/ 	.byte	0x02, 0x09, 0x01, 0x00, 0x02, 0x02, 0x04, 0x00, 0x02, 0x05, 0x05, 0x00, 0x03, 0x07, 0x01, 0x01
        /*0010*/ 	.byte	0x02, 0x03, 0x01, 0x00, 0x02, 0x06, 0x01, 0x00, 0x04, 0x0b, 0x08, 0x00, 0x00, 0x00, 0x00, 0x00
        /*0020*/ 	.byte	0x00, 0x00, 0x00, 0x00


//--------------------- .nv.info._ZN7cutlass13device_kernelINS_4gemm6kernel13GemmUniversalIN4cute5tupleIJiiiiEEENS1_10collective13CollectiveMmaINS1_34MainloopSm90TmaGmmaWarpSpecializedILi4ENS5_IJNS4_1CILi1EEENSA_ILi2EEESB_EEENS1_32KernelTmaWarpSpecializedPingpongEEENS5_IJNSA_ILi64EEESG_SG_EEENS_10tfloat32_tENS5_IJlSB_lEEESI_SJ_NS4_8TiledMMAINS4_8MMA_AtomIJNS4_4SM904GMMA29MMA_64x64x8_F32TF32TF32_SS_TNILNSN_7ScaleInE1ELSP_1EEEEEENS4_6LayoutINS5_IJSB_SB_SB_EEENS5_IJNSA_ILi0EEESU_SU_EEEEENS5_IJNS4_10UnderscoreESX_SX_EEEEENS4_23SM90_TMA_LOAD_MULTICASTENS4_14ComposedLayoutINS4_7SwizzleILi3ELi4ELi3EEENS4_18smem_ptr_flag_bitsILi32EEENSS_INS5_IJNSA_ILi8EEENSA_ILi32EEEEEENS5_IJS17_SB_EEEEEEEvNS4_8identityENS4_13SM90_TMA_LOADES1B_vS1C_EENS_8epilogue10collective6detail29Sm90TmaWarpSpecializedAdapterINS1G_15DefaultEpilogueISI_SJ_SJ_NS1F_6thread17LinearCombinationISI_Li1EffLNS1K_9ScaleType4KindE0ELNS_15FloatRoundStyleE2ESI_EENS1_15EpilogueDefaultEEEEEvvEEEEvNT_6ParamsE --------------------------
	.section	.nv.info._ZN7cutlass13device_kernelINS_4gemm6kernel13GemmUniversalIN4cute5tupleIJiiiiEEENS1_10collective13CollectiveMmaINS1_34MainloopSm90TmaGmmaWarpSpecializedILi4ENS5_IJNS4_1CILi1EEENSA_ILi2EEESB_EEENS1_32KernelTmaWarpSpecializedPingpongEEENS5_IJNSA_ILi64EEESG_SG_EEENS_10tfloat32_tENS5_IJlSB_lEEESI_SJ_NS4_8TiledMMAINS4_8MMA_AtomIJNS4_4SM904GMMA29MMA_64x64x8_F32TF32TF32_SS_TNILNSN_7ScaleInE1ELSP_1EEEEEENS4_6LayoutINS5_IJSB_SB_SB_EEENS5_IJNSA_ILi0EEESU_SU_EEEEENS5_IJNS4_10UnderscoreESX_SX_EEEEENS4_23SM90_TMA_LOAD_MULTICASTENS4_14ComposedLayoutINS4_7SwizzleILi3ELi4ELi3EEENS4_18smem_ptr_flag_bitsILi32EEENSS_INS5_IJNSA_ILi8EEENSA_ILi32EEEEEENS5_IJS17_SB_EEEEEEEvNS4_8identityENS4_13SM90_TMA_LOADES1B_vS1C_EENS_8epilogue10collective6detail29Sm90TmaWarpSpecializedAdapterINS1G_15DefaultEpilogueISI_SJ_SJ_NS1F_6thread17LinearCombinationISI_Li1EffLNS1K_9ScaleType4KindE0ELNS_15FloatRoundStyleE2ESI_EENS1_15EpilogueDefaultEEEEEvvEEEEvNT_6ParamsE,"",@"SHT_CUDA_INFO"
	.sectionflags	@""
	.align	4


	//----- nvinfo : EIATTR_CUDA_API_VERSION
	.align		4
        /*0000*/ 	.byte	0x04, 0x37
        /*0002*/ 	.short	(.L_21 - .L_20)
.L_20:
        /*0004*/ 	.word	0x00000082


	//----- nvinfo : EIATTR_KPARAM_INFO
	.align		4
.L_21:
        /*0008*/ 	.byte	0x04, 0x17
        /*000a*/ 	.short	(.L_23 - .L_22)
.L_22:
        /*000c*/ 	.word	0x00000000
        /*0010*/ 	.short	0x0000
        /*0012*/ 	.short	0x0070
        /*0014*/ 	.byte	0x00, 0xf0, 0x01, 0x10


	//----- nvinfo : EIATTR_SPARSE_MMA_MASK
	.align		4
.L_23:
        /*0018*/ 	.byte	0x03, 0x50
        /*001a*/ 	.short	0x0000


	//----- nvinfo : EIATTR_MAXREG_COUNT
	.align		4
        /*001c*/ 	.byte	0x03, 0x1b
        /*001e*/ 	.short	0x00a8


	//----- nvinfo : EIATTR_NUM_BARRIERS
	.align		4
        /*0020*/ 	.byte	0x02, 0x4c
        /*0022*/ 	.byte	0x01
	.zero		1


	//----- nvinfo : EIATTR_EXTERNS
	.align		4
        /*0024*/ 	.byte	0x04, 0x0f
        /*0026*/ 	.short	(.L_25 - .L_24)


	//   ....[0]....
	.align		4
.L_24:
        /*0028*/ 	.word	index@(__assertfail)


	//----- nvinfo : EIATTR_MERCURY_ISA_VERSION
	.align		4
.L_25:
        /*002c*/ 	.byte	0x03, 0x5f
        /*002e*/ 	.short	0x0101


	//----- nvinfo : EIATTR_INT_WARP_WIDE_INSTR_OFFSETS
	.align		4
        /*0030*/ 	.byte	0x04, 0x31
        /*0032*/ 	.short	(.L_27 - .L_26)


	//   ....[0]....
.L_26:
        /*0034*/ 	.word	0x00000590


	//   ....[1]....
        /*0038*/ 	.word	0x000005d0


	//   ....[2]....
        /*003c*/ 	.word	0x00000660


	//   ....[3]....
        /*0040*/ 	.word	0x00000690


	//   ....[4]....
        /*0044*/ 	.word	0x000006d0


	//   ....[5]....
        /*0048*/ 	.word	0x000006e0


	//   ....[6]....
        /*004c*/ 	.word	0x000007a0


	//   ....[7]....
        /*0050*/ 	.word	0x00000800


	//   ....[8]....
        /*0054*/ 	.word	0x00002530


	//----- nvinfo : EIATTR_COOP_GROUP_MASK_REGIDS
	.align		4
.L_27:
        /*0058*/ 	.byte	0x04, 0x29
        /*005a*/ 	.short	(.L_29 - .L_28)


	//   ....[0]....
.L_28:
        /*005c*/ 	.word	0xffffffff


	//   ....[1]....
        /*0060*/ 	.word	0xffffffff


	//   ....[2]....
        /*0064*/ 	.word	0xffffffff


	//   ....[3]....
        /*0068*/ 	.word	0xffffffff


	//   ....[4]....
        /*006c*/ 	.word	0xffffffff


	//   ....[5]....
        /*0070*/ 	.word	0xffffffff


	//   ....[6]....
        /*0074*/ 	.word	0xffffffff


	//----- nvinfo : EIATTR_COOP_GROUP_INSTR_OFFSETS
	.align		4
.L_29:
        /*0078*/ 	.byte	0x04, 0x28
        /*007a*/ 	.short	(.L_31 - .L_30)


	//   ....[0]....
.L_30:
        /*007c*/ 	.word	0x00000060


	//   ....[1]....
        /*0080*/ 	.word	0x00000080


	//   ....[2]....
        /*0084*/ 	.word	0x00000180


	//   ....[3]....
        /*0088*/ 	.word	0x000003b0


	//   ....[4]....
        /*008c*/ 	.word	0x000003f0


	//   ....[5]....
        /*0090*/ 	.word	0x000004e0


	//   ....[6]....
        /*0094*/ 	.word	0x00000910


	//----- nvinfo : EIATTR_REG_RECONFIG
	.align		4
.L_31:
        /*0098*/ 	.byte	0x01, 0x54
	.zero		2


	//----- nvinfo : EIATTR_SYSCALL_OFFSETS
	.align		4
        /*009c*/ 	.byte	0x04, 0x46
        /*009e*/ 	.short	(.L_33 - .L_32)


	//   ....[0]....
.L_32:
        /*00a0*/ 	.word	0x000019c0


	//----- nvinfo : EIATTR_MBARRIER_INSTR_OFFSETS
	.align		4
.L_33:
        /*00a4*/ 	.byte	0x04, 0x39
        /*00a6*/ 	.short	(.L_35 - .L_34)


	//   ....[0]....
.L_34:
        /*00a8*/ 	.word	0x00000320
        /*00ac*/ 	.word	0x000000ff
        /*00b0*/ 	.word	0x00000000
        /*00b4*/ 	.short	0x0100
        /*00b6*/ 	.byte	0x07
	.zero		1


	//   ....[1]....
        /*00b8*/ 	.word	0x00000330
        /*00bc*/ 	.word	0x000000ff
        /*00c0*/ 	.word	0x00000020
        /*00c4*/ 	.short	0x0100
        /*00c6*/ 	.byte	0x07
	.zero		1


	//   ....[2]....
        /*00c8*/ 	.word	0x00000340
        /*00cc*/ 	.word	0x000000ff
        /*00d0*/ 	.word	0x00000008
        /*00d4*/ 	.short	0x0100
        /*00d6*/ 	.byte	0x07
	.zero		1


	//   ....[3]....
        /*00d8*/ 	.word	0x00000350
        /*00dc*/ 	.word	0x000000ff
        /*00e0*/ 	.word	0x00000028
        /*00e4*/ 	.short	0x0100
        /*00e6*/ 	.byte	0x07
	.zero		1


	//   ....[4]....
        /*00e8*/ 	.word	0x00000360
        /*00ec*/ 	.word	0x000000ff
        /*00f0*/ 	.word	0x00000010
        /*00f4*/ 	.short	0x0100
        /*00f6*/ 	.byte	0x07
	.zero		1


	//   ....[5]....
        /*00f8*/ 	.word	0x00000370
        /*00fc*/ 	.word	0x000000ff
        /*0100*/ 	.word	0x00000030
        /*0104*/ 	.short	0x0100
        /*0106*/ 	.byte	0x07
	.zero		1


	//   ....[6]....
        /*0108*/ 	.word	0x00000380
        /*010c*/ 	.word	0x000000ff
        /*0110*/ 	.word	0x00000018
        /*0114*/ 	.short	0x0100
        /*0116*/ 	.byte	0x07
	.zero		1


	//   ....[7]....
        /*0118*/ 	.word	0x00000390
        /*011c*/ 	.word	0x000000ff
        /*0120*/ 	.word	0x00000038
        /*0124*/ 	.short	0x0100
        /*0126*/ 	.byte	0x07
	.zero		1


	//   ....[8]....
        /*0128*/ 	.word	0x000007e0
        /*012c*/ 	.word	0x000000ff
        /*0130*/ 	.word	0x00000070
        /*0134*/ 	.short	0x0100
        /*0136*/ 	.byte	0x0d
	.zero		1


	//   ....[9]....
        /*0138*/ 	.word	0x00000820
        /*013c*/ 	.word	0x000000ff
        /*0140*/ 	.word	0x00000078
        /*0144*/ 	.short	0x0100
        /*0146*/ 	.byte	0x0d
	.zero		1


	//   ....[10]....
        /*0148*/ 	.word	0x00000850
        /*014c*/ 	.word	0x000000ff
        /*0150*/ 	.word	0x00000050
        /*0154*/ 	.short	0x0100
        /*0156*/ 	.byte	0x10
	.zero		1


	//   ....[11]....
        /*0158*/ 	.word	0x000008a0
        /*015c*/ 	.word	0x000000ff
        /*0160*/ 	.word	0x00000058
        /*0164*/ 	.short	0x0100
        /*0166*/ 	.byte	0x10
	.zero		1


	//   ....[12]....
        /*0168*/ 	.word	0x000008b0
        /*016c*/ 	.word	0x000000ff
        /*0170*/ 	.word	0x00000060
        /*0174*/ 	.short	0x0100
        /*0176*/ 	.byte	0x10
	.zero		1


	//   ....[13]....
        /*0178*/ 	.word	0x000008c0
        /*017c*/ 	.word	0x000000ff
        /*0180*/ 	.word	0x00000068
        /*0184*/ 	.short	0x0100
        /*0186*/ 	.byte	0x10
	.zero		1


	//   ....[14]....
        /*0188*/ 	.word	0x00001880
        /*018c*/ 	.word	0x00000040
        /*0190*/ 	.word	0xfffffff8
        /*0194*/ 	.short	0x010a
        /*0196*/ 	.byte	0x3f
	.zero		1


	//   ....[15]....
        /*0198*/ 	.word	0x00001a50
        /*019c*/ 	.word	0x00000003
        /*01a0*/ 	.word	0x00000000
        /*01a4*/ 	.short	0x010a
        /*01a6*/ 	.byte	0x3f
	.zero		1


	//   ....[16]....
        /*01a8*/ 	.word	0x00001a90
        /*01ac*/ 	.word	0x00000003
        /*01b0*/ 	.word	0x00000000
        /*01b4*/ 	.short	0x010a
        /*01b6*/ 	.byte	0x3f
	.zero		1


	//   ....[17]....
        /*01b8*/ 	.word	0x00001f50
        /*01bc*/ 	.word	0x000000ff
        /*01c0*/ 	.word	0x00000000
        /*01c4*/ 	.short	0x010a
        /*01c6*/ 	.byte	0x04
	.zero		1


	//   ....[18]....
        /*01c8*/ 	.word	0x00001f90
        /*01cc*/ 	.word	0x000000ff
        /*01d0*/ 	.word	0x00000000
        /*01d4*/ 	.short	0x010a
        /*01d6*/ 	.byte	0x04
	.zero		1


	//   ....[19]....
        /*01d8*/ 	.word	0x000023c0
        /*01dc*/ 	.word	0x00000005
        /*01e0*/ 	.word	0x00000000
        /*01e4*/ 	.short	0x0101
        /*01e6*/ 	.byte	0x3f
	.zero		1


	//   ....[20]....
        /*01e8*/ 	.word	0x000024c0
        /*01ec*/ 	.word	0x00000045
        /*01f0*/ 	.word	0x00000000
        /*01f4*/ 	.short	0x0101
        /*01f6*/ 	.byte	0x34
	.zero		1


	//   ....[21]....
        /*01f8*/ 	.word	0x000025b0
        /*01fc*/ 	.word	0x00000003
        /*0200*/ 	.word	0x00000000
        /*0204*/ 	.short	0x0101
        /*0206*/ 	.byte	0x3f
	.zero		1


	//   ....[22]....
        /*0208*/ 	.word	0x00002610
        /*020c*/ 	.word	0x00000040
        /*0210*/ 	.word	0x00000008
        /*0214*/ 	.short	0x010a
        /*0216*/ 	.byte	0x3f
	.zero		1


	//   ....[23]....
        /*0218*/ 	.word	0x000048d0
        /*021c*/ 	.word	0x00000041
        /*0220*/ 	.word	0x00000000
        /*0224*/ 	.short	0x0101
        /*0226*/ 	.byte	0x34
	.zero		1


	//   ....[24]....
        /*0228*/ 	.word	0x00005320
        /*022c*/ 	.word	0x0000000c
        /*0230*/ 	.word	0x00000020
        /*0234*/ 	.short	0x010a
        /*0236*/ 	.byte	0x3f
	.zero		1


	//   ....[25]....
        /*0238*/ 	.word	0x00005820
        /*023c*/ 	.word	0x00000004
        /*0240*/ 	.word	0x00000078
        /*0244*/ 	.short	0x0101
        /*0246*/ 	.byte	0x3f
	.zero		1


	//   ....[26]....
        /*0248*/ 	.word	0x00005f30
        /*024c*/ 	.word	0x00000007
        /*0250*/ 	.word	0x00000000
        /*0254*/ 	.short	0x010a
        /*0256*/ 	.byte	0x3f
	.zero		1


	//   ....[27]....
        /*0258*/ 	.word	0x00005fb0
        /*025c*/ 	.word	0x00000009
        /*0260*/ 	.word	0x00000000
        /*0264*/ 	.short	0x010a
        /*0266*/ 	.byte	0x3f
	.zero		1


	//   ....[28]....
        /*0268*/ 	.word	0x00006040
        /*026c*/ 	.word	0x00000006
        /*0270*/ 	.word	0x00000000
        /*0274*/ 	.short	0x010a
        /*0276*/ 	.byte	0x3f
	.zero		1


	//   ....[29]....
        /*0278*/ 	.word	0x000060d0
        /*027c*/ 	.word	0x00000003
        /*0280*/ 	.word	0x00000000
        /*0284*/ 	.short	0x010a
        /*0286*/ 	.byte	0x3f
	.zero		1


	//   ....[30]....
        /*0288*/ 	.word	0x00006130
        /*028c*/ 	.word	0x00000040
        /*0290*/ 	.word	0xfffffff8
        /*0294*/ 	.short	0x010a
        /*0296*/ 	.byte	0x3f
	.zero		1


	//   ....[31]....
        /*0298*/ 	.word	0x00006180
        /*029c*/ 	.word	0x00000003
        /*02a0*/ 	.word	0x00000000
        /*02a4*/ 	.short	0x010a
        /*02a6*/ 	.byte	0x3f
	.zero		1


	//   ....[32]....
        /*02a8*/ 	.word	0x000061e0
        /*02ac*/ 	.word	0x00000005
        /*02b0*/ 	.word	0x00000000
        /*02b4*/ 	.short	0x010a
        /*02b6*/ 	.byte	0x3f
	.zero		1


	//   ....[33]....
        /*02b8*/ 	.word	0x00006230
        /*02bc*/ 	.word	0x00000040
        /*02c0*/ 	.word	0x00000008
        /*02c4*/ 	.short	0x010a
        /*02c6*/ 	.byte	0x3f
	.zero		1


	//   ....[34]....
        /*02c8*/ 	.word	0x00006300
        /*02cc*/ 	.word	0x0000000c
        /*02d0*/ 	.word	0x00000020
        /*02d4*/ 	.short	0x010a
        /*02d6*/ 	.byte	0x3f
	.zero		1


	//   ....[35]....
        /*02d8*/ 	.word	0x000063d0
        /*02dc*/ 	.word	0x00000007
        /*02e0*/ 	.word	0x00000000
        /*02e4*/ 	.short	0x010a
        /*02e6*/ 	.byte	0x3f
	.zero		1


	//   ....[36]....
        /*02e8*/ 	.word	0x00006420
        /*02ec*/ 	.word	0x00000009
        /*02f0*/ 	.word	0x00000000
        /*02f4*/ 	.short	0x010a
        /*02f6*/ 	.byte	0x3f
	.zero		1


	//   ....[37]....
        /*02f8*/ 	.word	0x00006470
        /*02fc*/ 	.word	0x00000006
        /*0300*/ 	.word	0x00000000
        /*0304*/ 	.short	0x010a
        /*0306*/ 	.byte	0x3f
	.zero		1


	//----- nvinfo : EIATTR_NUM_MBARRIERS
	.align		4
.L_35:
        /*0308*/ 	.byte	0x03, 0x38
        /*030a*/ 	.short	0x000e


	//----- nvinfo : EIATTR_EXIT_INSTR_OFFSETS
	.align		4
        /*030c*/ 	.byte	0x04, 0x1c
        /*030e*/ 	.short	(.L_37 - .L_36)


	//   ....[0]....
.L_36:
        /*0310*/ 	.word	0x00001420


	//   ....[1]....
        /*0314*/ 	.word	0x00001480


	//   ....[2]....
        /*0318*/ 	.word	0x00005010


	//   ....[3]....
        /*031c*/ 	.word	0x00005040


	//   ....[4]....
        /*0320*/ 	.word	0x00006120


	//----- nvinfo : EIATTR_MAX_THREADS
	.align		4
.L_37:
        /*0324*/ 	.byte	0x04, 0x05
        /*0326*/ 	.short	(.L_39 - .L_38)
.L_38:
        /*0328*/ 	.word	0x00000180
        /*032c*/ 	.word	0x00000001
        /*0330*/ 	.word	0x00000001


	//----- nvinfo : EIATTR_CRS_STACK_SIZE
	.align		4
.L_39:
        /*0334*/ 	.byte	0x04, 0x1e
        /*0336*/ 	.short	(.L_41 - .L_40)
.L_40:
        /*0338*/ 	.word	0x00000000


	//----- nvinfo : EIATTR_CBANK_PARAM_SIZE
	.align		4
.L_41:
        /*033c*/ 	.byte	0x03, 0x19
        /*033e*/ 	.short	0x0470


	//----- nvinfo : EIATTR_PARAM_CBANK
	.align		4
        /*0340*/ 	.byte	0x04, 0x0a
        /*0342*/ 	.short	(.L_43 - .L_42)
	.align		4
.L_42:
        /*0344*/ 	.word	index@(.nv.constant0._ZN7cutlass13device_kernelINS_4gemm6kernel13GemmUniversalIN4cute5tupleIJiiiiEEENS1_10collective13CollectiveMmaINS1_34MainloopSm90TmaGmmaWarpSpecializedILi4ENS5_IJNS4_1CILi1EEENSA_ILi2EEESB_EEENS1_32KernelTmaWarpSpecializedPingpongEEENS5_IJNSA_ILi64EEESG_SG_EEENS_10tfloat32_tENS5_IJlSB_lEEESI_SJ_NS4_8TiledMMAINS4_8MMA_AtomIJNS4_4SM904GMMA29MMA_64x64x8_F32TF32TF32_SS_TNILNSN_7ScaleInE1ELSP_1EEEEEENS4_6LayoutINS5_IJSB_SB_SB_EEENS5_IJNSA_ILi0EEESU_SU_EEEEENS5_IJNS4_10UnderscoreESX_SX_EEEEENS4_23SM90_TMA_LOAD_MULTICASTENS4_14ComposedLayoutINS4_7SwizzleILi3ELi4ELi3EEENS4_18smem_ptr_flag_bitsILi32EEENSS_INS5_IJNSA_ILi8EEENSA_ILi32EEEEEENS5_IJS17_SB_EEEEEEEvNS4_8identityENS4_13SM90_TMA_LOADES1B_vS1C_EENS_8epilogue10collective6detail29Sm90TmaWarpSpecializedAdapterINS1G_15DefaultEpilogueISI_SJ_SJ_NS1F_6thread17LinearCombinationISI_Li1EffLNS1K_9ScaleType4KindE0ELNS_15FloatRoundStyleE2ESI_EENS1_15EpilogueDefaultEEEEEvvEEEEvNT_6ParamsE)
        /*0348*/ 	.short	0x0210
        /*034a*/ 	.short	0x0470


	//----- nvinfo : EIATTR_SW_WAR
	.align		4
.L_43:
        /*034c*/ 	.byte	0x04, 0x36
        /*034e*/ 	.short	(.L_45 - .L_44)
.L_44:
        /*0350*/ 	.word	0x00000008
.L_45:


//--------------------- .nv.callgraph             --------------------------
	.section	.nv.callgraph,"",@"SHT_CUDA_CALLGRAPH"
	.align	4
	.sectionentsize	8
	.align		4
        /*0000*/ 	.word	0x00000000
	.align		4
        /*0004*/ 	.word	0xffffffff
	.align		4
        /*0008*/ 	.word	index@(_ZN7cutlass13device_kernelINS_4gemm6kernel13GemmUniversalIN4cute5tupleIJiiiiEEENS1_10collective13CollectiveMmaINS1_34MainloopSm90TmaGmmaWarpSpecializedILi4ENS5_IJNS4_1CILi1EEENSA_ILi2EEESB_EEENS1_32KernelTmaWarpSpecializedPingpongEEENS5_IJNSA_ILi64EEESG_SG_EEENS_10tfloat32_tENS5_IJlSB_lEEESI_SJ_NS4_8TiledMMAINS4_8MMA_AtomIJNS4_4SM904GMMA29MMA_64x64x8_F32TF32TF32_SS_TNILNSN_7ScaleInE1ELSP_1EEEEEENS4_6LayoutINS5_IJSB_SB_SB_EEENS5_IJNSA_ILi0EEESU_SU_EEEEENS5_IJNS4_10UnderscoreESX_SX_EEEEENS4_23SM90_TMA_LOAD_MULTICASTENS4_14ComposedLayoutINS4_7SwizzleILi3ELi4ELi3EEENS4_18smem_ptr_flag_bitsILi32EEENSS_INS5_IJNSA_ILi8EEENSA_ILi32EEEEEENS5_IJS17_SB_EEEEEEEvNS4_8identityENS4_13SM90_TMA_LOADES1B_vS1C_EENS_8epilogue10collective6detail29Sm90TmaWarpSpecializedAdapterINS1G_15DefaultEpilogueISI_SJ_SJ_NS1F_6thread17LinearCombinationISI_Li1EffLNS1K_9ScaleType4KindE0ELNS_15FloatRoundStyleE2ESI_EENS1_15EpilogueDefaultEEEEEvvEEEEvNT_6ParamsE)
	.align		4
        /*000c*/ 	.word	index@(__assertfail)
	.align		4
        /*0010*/ 	.word	0x00000000
	.align		4
        /*0014*/ 	.word	0xfffffffe
	.align		4
        /*0018*/ 	.word	0x00000000
	.align		4
        /*001c*/ 	.word	0xfffffffd
	.align		4
        /*0020*/ 	.word	0x00000000
	.align		4
        /*0024*/ 	.word	0xfffffffc


//--------------------- .nv.constant4             --------------------------
	.section	.nv.constant4,"a",@progbits
	.align	8
	.align		8
.nv.constant4:
        /*0000*/ 	.dword	__assertfail
	.align		8
        /*0008*/ 	.dword	__unnamed_1
	.align		8
        /*0010*/ 	.dword	_ZN39_INTERNAL_2abd8f5f_4_k_cu_1be9fe57_61574cuda3std3__45__cpo5beginE
	.align		8
        /*0018*/ 	.dword	_ZN39_INTERNAL_2abd8f5f_4_k_cu_1be9fe57_61574cuda3std3__45__cpo3endE
	.align		8
        /*0020*/ 	.dword	_ZN39_INTERNAL_2abd8f5f_4_k_cu_1be9fe57_61574cuda3std3__45__cpo6cbeginE
	.align		8
        /*0028*/ 	.dword	_ZN39_INTERNAL_2abd8f5f_4_k_cu_1be9fe57_61574cuda3std3__45__cpo4cendE
	.align		8
        /*0030*/ 	.dword	_ZN39_INTERNAL_2abd8f5f_4_k_cu_1be9fe57_61574cuda3std3__441_GLOBAL__N__2abd8f5f_4_k_cu_1be9fe57_61576ignoreE
	.align		8
        /*0038*/ 	.dword	_ZN39_INTERNAL_2abd8f5f_4_k_cu_1be9fe57_61574cuda3std3__419piecewise_constructE
	.align		8
        /*0040*/ 	.dword	_ZN39_INTERNAL_2abd8f5f_4_k_cu_1be9fe57_61574cuda3std3__48in_placeE
	.align		8
        /*0048*/ 	.dword	_ZN39_INTERNAL_2abd8f5f_4_k_cu_1be9fe57_61574cuda3std6ranges3__45__cpo4swapE
	.align		8
        /*0050*/ 	.dword	_ZN39_INTERNAL_2abd8f5f_4_k_cu_1be9fe57_61574cuda3std6ranges3__45__cpo9iter_moveE
	.align		8
        /*0058*/ 	.dword	_ZN39_INTERNAL_2abd8f5f_4_k_cu_1be9fe57_61574cute7productE
	.align		8
        /*0060*/ 	.dword	_ZN39_INTERNAL_2abd8f5f_4_k_cu_1be9fe57_61574cute1_E
	.align		8
        /*0068*/ 	.dword	$str$22
	.align		8
        /*0070*/ 	.dword	$str$23


//--------------------- .text._ZN7cutlass13device_kernelINS_4gemm6kernel13GemmUniversalIN4cute5tupleIJiiiiEEENS1_10collective13CollectiveMmaINS1_34MainloopSm90TmaGmmaWarpSpecializedILi4ENS5_IJNS4_1CILi1EEENSA_ILi2EEESB_EEENS1_32KernelTmaWarpSpecializedPingpongEEENS5_IJNSA_ILi64EEESG_SG_EEENS_10tfloat32_tENS5_IJlSB_lEEESI_SJ_NS4_8TiledMMAINS4_8MMA_AtomIJNS4_4SM904GMMA29MMA_64x64x8_F32TF32TF32_SS_TNILNSN_7ScaleInE1ELSP_1EEEEEENS4_6LayoutINS5_IJSB_SB_SB_EEENS5_IJNSA_ILi0EEESU_SU_EEEEENS5_IJNS4_10UnderscoreESX_SX_EEEEENS4_23SM90_TMA_LOAD_MULTICASTENS4_14ComposedLayoutINS4_7SwizzleILi3ELi4ELi3EEENS4_18smem_ptr_flag_bitsILi32EEENSS_INS5_IJNSA_ILi8EEENSA_ILi32EEEEEENS5_IJS17_SB_EEEEEEEvNS4_8identityENS4_13SM90_TMA_LOADES1B_vS1C_EENS_8epilogue10collective6detail29Sm90TmaWarpSpecializedAdapterINS1G_15DefaultEpilogueISI_SJ_SJ_NS1F_6thread17LinearCombinationISI_Li1EffLNS1K_9ScaleType4KindE0ELNS_15FloatRoundStyleE2ESI_EENS1_15EpilogueDefaultEEEEEvvEEEEvNT_6ParamsE --------------------------
	.section	.text._ZN7cutlass13device_kernelINS_4gemm6kernel13GemmUniversalIN4cute5tupleIJiiiiEEENS1_10collective13CollectiveMmaINS1_34MainloopSm90TmaGmmaWarpSpecializedILi4ENS5_IJNS4_1CILi1EEENSA_ILi2EEESB_EEENS1_32KernelTmaWarpSpecializedPingpongEEENS5_IJNSA_ILi64EEESG_SG_EEENS_10tfloat32_tENS5_IJlSB_lEEESI_SJ_NS4_8TiledMMAINS4_8MMA_AtomIJNS4_4SM904GMMA29MMA_64x64x8_F32TF32TF32_SS_TNILNSN_7ScaleInE1ELSP_1EEEEEENS4_6LayoutINS5_IJSB_SB_SB_EEENS5_IJNSA_ILi0EEESU_SU_EEEEENS5_IJNS4_10UnderscoreESX_SX_EEEEENS4_23SM90_TMA_LOAD_MULTICASTENS4_14ComposedLayoutINS4_7SwizzleILi3ELi4ELi3EEENS4_18smem_ptr_flag_bitsILi32EEENSS_INS5_IJNSA_ILi8EEENSA_ILi32EEEEEENS5_IJS17_SB_EEEEEEEvNS4_8identityENS4_13SM90_TMA_LOADES1B_vS1C_EENS_8epilogue10collective6detail29Sm90TmaWarpSpecializedAdapterINS1G_15DefaultEpilogueISI_SJ_SJ_NS1F_6thread17LinearCombinationISI_Li1EffLNS1K_9ScaleType4KindE0ELNS_15FloatRoundStyleE2ESI_EENS1_15EpilogueDefaultEEEEEvvEEEEvNT_6ParamsE,"ax",@progbits
	.align	128
.text._ZN7cutlass13device_kernelINS_4gemm6kernel13GemmUniversalIN4cute5tupleIJiiiiEEENS1_10collective13CollectiveMmaINS1_34MainloopSm90TmaGmmaWarpSpecializedILi4ENS5_IJNS4_1CILi1EEENSA_ILi2EEESB_EEENS1_32KernelTmaWarpSpecializedPingpongEEENS5_IJNSA_ILi64EEESG_SG_EEENS_10tfloat32_tENS5_IJlSB_lEEESI_SJ_NS4_8TiledMMAINS4_8MMA_AtomIJNS4_4SM904GMMA29MMA_64x64x8_F32TF32TF32_SS_TNILNSN_7ScaleInE1ELSP_1EEEEEENS4_6LayoutINS5_IJSB_SB_SB_EEENS5_IJNSA_ILi0EEESU_SU_EEEEENS5_IJNS4_10UnderscoreESX_SX_EEEEENS4_23SM90_TMA_LOAD_MULTICASTENS4_14ComposedLayoutINS4_7SwizzleILi3ELi4ELi3EEENS4_18smem_ptr_flag_bitsILi32EEENSS_INS5_IJNSA_ILi8EEENSA_ILi32EEEEEENS5_IJS17_SB_EEEEEEEvNS4_8identityENS4_13SM90_TMA_LOADES1B_vS1C_EENS_8epilogue10collective6detail29Sm90TmaWarpSpecializedAdapterINS1G_15DefaultEpilogueISI_SJ_SJ_NS1F_6thread17LinearCombinationISI_Li1EffLNS1K_9ScaleType4KindE0ELNS_15FloatRoundStyleE2ESI_EENS1_15EpilogueDefaultEEEEEvvEEEEvNT_6ParamsE:
        .type           _ZN7cutlass13device_kernelINS_4gemm6kernel13GemmUniversalIN4cute5tupleIJiiiiEEENS1_10collective13CollectiveMmaINS1_34MainloopSm90TmaGmmaWarpSpecializedILi4ENS5_IJNS4_1CILi1EEENSA_ILi2EEESB_EEENS1_32KernelTmaWarpSpecializedPingpongEEENS5_IJNSA_ILi64EEESG_SG_EEENS_10tfloat32_tENS5_IJlSB_lEEESI_SJ_NS4_8TiledMMAINS4_8MMA_AtomIJNS4_4SM904GMMA29MMA_64x64x8_F32TF32TF32_SS_TNILNSN_7ScaleInE1ELSP_1EEEEEENS4_6LayoutINS5_IJSB_SB_SB_EEENS5_IJNSA_ILi0EEESU_SU_EEEEENS5_IJNS4_10UnderscoreESX_SX_EEEEENS4_23SM90_TMA_LOAD_MULTICASTENS4_14ComposedLayoutINS4_7SwizzleILi3ELi4ELi3EEENS4_18smem_ptr_flag_bitsILi32EEENSS_INS5_IJNSA_ILi8EEENSA_ILi32EEEEEENS5_IJS17_SB_EEEEEEEvNS4_8identityENS4_13SM90_TMA_LOADES1B_vS1C_EENS_8epilogue10collective6detail29Sm90TmaWarpSpecializedAdapterINS1G_15DefaultEpilogueISI_SJ_SJ_NS1F_6thread17LinearCombinationISI_Li1EffLNS1K_9ScaleType4KindE0ELNS_15FloatRoundStyleE2ESI_EENS1_15EpilogueDefaultEEEEEvvEEEEvNT_6ParamsE,@function
        .size           _ZN7cutlass13device_kernelINS_4gemm6kernel13GemmUniversalIN4cute5tupleIJiiiiEEENS1_10collective13CollectiveMmaINS1_34MainloopSm90TmaGmmaWarpSpecializedILi4ENS5_IJNS4_1CILi1EEENSA_ILi2EEESB_EEENS1_32KernelTmaWarpSpecializedPingpongEEENS5_IJNSA_ILi64EEESG_SG_EEENS_10tfloat32_tENS5_IJlSB_lEEESI_SJ_NS4_8TiledMMAINS4_8MMA_AtomIJNS4_4SM904GMMA29MMA_64x64x8_F32TF32TF32_SS_TNILNSN_7ScaleInE1ELSP_1EEEEEENS4_6LayoutINS5_IJSB_SB_SB_EEENS5_IJNSA_ILi0EEESU_SU_EEEEENS5_IJNS4_10UnderscoreESX_SX_EEEEENS4_23SM90_TMA_LOAD_MULTICASTENS4_14ComposedLayoutINS4_7SwizzleILi3ELi4ELi3EEENS4_18smem_ptr_flag_bitsILi32EEENSS_INS5_IJNSA_ILi8EEENSA_ILi32EEEEEENS5_IJS17_SB_EEEEEEEvNS4_8identityENS4_13SM90_TMA_LOADES1B_vS1C_EENS_8epilogue10collective6detail29Sm90TmaWarpSpecializedAdapterINS1G_15DefaultEpilogueISI_SJ_SJ_NS1F_6thread17LinearCombinationISI_Li1EffLNS1K_9ScaleType4KindE0ELNS_15FloatRoundStyleE2ESI_EENS1_15EpilogueDefaultEEEEEvvEEEEvNT_6ParamsE,(.L_x_136 - _ZN7cutlass13device_kernelINS_4gemm6kernel13GemmUniversalIN4cute5tupleIJiiiiEEENS1_10collective13CollectiveMmaINS1_34MainloopSm90TmaGmmaWarpSpecializedILi4ENS5_IJNS4_1CILi1EEENSA_ILi2EEESB_EEENS1_32KernelTmaWarpSpecializedPingpongEEENS5_IJNSA_ILi64EEESG_SG_EEENS_10tfloat32_tENS5_IJlSB_lEEESI_SJ_NS4_8TiledMMAINS4_8MMA_AtomIJNS4_4SM904GMMA29MMA_64x64x8_F32TF32TF32_SS_TNILNSN_7ScaleInE1ELSP_1EEEEEENS4_6LayoutINS5_IJSB_SB_SB_EEENS5_IJNSA_ILi0EEESU_SU_EEEEENS5_IJNS4_10UnderscoreESX_SX_EEEEENS4_23SM90_TMA_LOAD_MULTICASTENS4_14ComposedLayoutINS4_7SwizzleILi3ELi4ELi3EEENS4_18smem_ptr_flag_bitsILi32EEENSS_INS5_IJNSA_ILi8EEENSA_ILi32EEEEEENS5_IJS17_SB_EEEEEEEvNS4_8identityENS4_13SM90_TMA_LOADES1B_vS1C_EENS_8epilogue10collective6detail29Sm90TmaWarpSpecializedAdapterINS1G_15DefaultEpilogueISI_SJ_SJ_NS1F_6thread17LinearCombinationISI_Li1EffLNS1K_9ScaleType4KindE0ELNS_15FloatRoundStyleE2ESI_EENS1_15EpilogueDefaultEEEEEvvEEEEvNT_6ParamsE)
        .other          _ZN7cutlass13device_kernelINS_4gemm6kernel13GemmUniversalIN4cute5tupleIJiiiiEEENS1_10collective13CollectiveMmaINS1_34MainloopSm90TmaGmmaWarpSpecializedILi4ENS5_IJNS4_1CILi1EEENSA_ILi2EEESB_EEENS1_32KernelTmaWarpSpecializedPingpongEEENS5_IJNSA_ILi64EEESG_SG_EEENS_10tfloat32_tENS5_IJlSB_lEEESI_SJ_NS4_8TiledMMAINS4_8MMA_AtomIJNS4_4SM904GMMA29MMA_64x64x8_F32TF32TF32_SS_TNILNSN_7ScaleInE1ELSP_1EEEEEENS4_6LayoutINS5_IJSB_SB_SB_EEENS5_IJNSA_ILi0EEESU_SU_EEEEENS5_IJNS4_10UnderscoreESX_SX_EEEEENS4_23SM90_TMA_LOAD_MULTICASTENS4_14ComposedLayoutINS4_7SwizzleILi3ELi4ELi3EEENS4_18smem_ptr_flag_bitsILi32EEENSS_INS5_IJNSA_ILi8EEENSA_ILi32EEEEEENS5_IJS17_SB_EEEEEEEvNS4_8identityENS4_13SM90_TMA_LOADES1B_vS1C_EENS_8epilogue10collective6detail29Sm90TmaWarpSpecializedAdapterINS1G_15DefaultEpilogueISI_SJ_SJ_NS1F_6thread17LinearCombinationISI_Li1EffLNS1K_9ScaleType4KindE0ELNS_15FloatRoundStyleE2ESI_EENS1_15EpilogueDefaultEEEEEvvEEEEvNT_6ParamsE,@"STO_CUDA_ENTRY STV_DEFAULT"
_ZN7cutlass13device_kernelINS_4gemm6kernel13GemmUniversalIN4cute5tupleIJiiiiEEENS1_10collective13CollectiveMmaINS1_34MainloopSm90TmaGmmaWarpSpecializedILi4ENS5_IJNS4_1CILi1EEENSA_ILi2EEESB_EEENS1_32KernelTmaWarpSpecializedPingpongEEENS5_IJNSA_ILi64EEESG_SG_EEENS_10tfloat32_tENS5_IJlSB_lEEESI_SJ_NS4_8TiledMMAINS4_8MMA_AtomIJNS4_4SM904GMMA29MMA_64x64x8_F32TF32TF32_SS_TNILNSN_7ScaleInE1ELSP_1EEEEEENS4_6LayoutINS5_IJSB_SB_SB_EEENS5_IJNSA_ILi0EEESU_SU_EEEEENS5_IJNS4_10UnderscoreESX_SX_EEEEENS4_23SM90_TMA_LOAD_MULTICASTENS4_14ComposedLayoutINS4_7SwizzleILi3ELi4ELi3EEENS4_18smem_ptr_flag_bitsILi32EEENSS_INS5_IJNSA_ILi8EEENSA_ILi32EEEEEENS5_IJS17_SB_EEEEEEEvNS4_8identityENS4_13SM90_TMA_LOADES1B_vS1C_EENS_8epilogue10collective6detail29Sm90TmaWarpSpecializedAdapterINS1G_15DefaultEpilogueISI_SJ_SJ_NS1F_6thread17LinearCombinationISI_Li1EffLNS1K_9ScaleType4KindE0ELNS_15FloatRoundStyleE2ESI_EENS1_15EpilogueDefaultEEEEEvvEEEEvNT_6ParamsE:
[----:B------:R-:W0:Y:S01]  /*0000*/  LDC R1, c[0x0][0x28] ;  /* 0x00000a00ff017b82 */ /* 0x000e220000000800 */
[----:B------:R-:W1:Y:S01]  /*0010*/  S2R R3, SR_TID.X ;  /* 0x0000000000037919 */ /* 0x000e620000002100 */
[----:B------:R-:W-:Y:S01]  /*0020*/  ELECT P0, URZ, PT ;  /* 0x00000000003f782f */ /* 0x000fe20003800000 */
[----:B------:R-:W-:Y:S01]  /*0030*/  BSSY B0, `(.L_x_0) ;  /* 0x0000014000007945 */ /* 0x000fe20003800000 */
[--C-:B-1----:R-:W-:Y:S02]  /*0040*/  SHF.R.U32.HI R0, RZ, 0x5, R3.reuse ;  /* 0x00000005ff007819 */ /* 0x102fe40000011603 */
[----:B------:R-:W-:-:S03]  /*0050*/  SHF.R.U32.HI R5, RZ, 0x7, R3 ;  /* 0x00000007ff057819 */ /* 0x000fc60000011603 */
[----:B------:R-:W1:Y:S02]  /*0060*/  SHFL.IDX PT, R2, R0, RZ, 0x1f ;  /* 0x00001fff00027589 */ /* 0x000e6400000e0000 */
[----:B-1----:R-:W-:Y:S02]  /*0070*/  R2UR UR6, R2 ;  /* 0x00000000020672ca */ /* 0x002fe400000e0000 */
[----:B------:R1:W2:Y:S11]  /*0080*/  SHFL.IDX PT, R2, R5, RZ, 0x1f ;  /* 0x00001fff05027589 */ /* 0x0002b600000e0000 */
[----:B------:R-:W-:-:S02]  /*0090*/  USHF.R.S32.HI UR4, URZ, 0x1f, UR6 ;  /* 0x0000001f3f047899 */ /* 0x000fc40008011406 */
[----:B------:R-:W-:Y:S02]  /*00a0*/  ISETP.NE.OR P0, PT, RZ, UR6, !P0 ;  /* 0x00000006ff007c0c */ /* 0x000fe4000c705670 */
[----:B------:R-:W-:-:S04]  /*00b0*/  ULEA.HI UR4, UR4, UR6, URZ, 0x2 ;  /* 0x0000000604047291 */ /* 0x000fc8000f8f103f */
[----:B------:R-:W-:-:S04]  /*00c0*/  ULOP3.LUT UR4, UR4, 0xfffffffc, URZ, 0xc0, !UPT ;  /* 0xfffffffc04047892 */ /* 0x000fc8000f8ec03f */
[----:B------:R-:W-:-:S03]  /*00d0*/  UIADD3 UR6, UR6, -UR4, URZ ;  /* 0x8000000406067290 */ /* 0x000fc6000fffe03f */
[----:B012---:R-:W-:Y:S09]  /*00e0*/  @P0 BRA `(.L_x_1) ;  /* 0x0000000000200947 */ /* 0x007ff20003800000 */
[----:B------:R-:W-:Y:S02]  /*00f0*/  ULDC.64 UR4, c[0x0][0x198] ;  /* 0x0000660000047ab9 */ /* 0x000fe40000000a00 */
[----:B------:R-:W-:Y:S02]  /*0100*/  UIADD3 UR8, UP0, UR4, 0xf0, URZ ;  /* 0x000000f004087890 */ /* 0x000fe4000ff1e03f */
[----:B------:R-:W-:Y:S02]  /*0110*/  UIADD3 UR4, UP1, UR4, 0x1f0, URZ ;  /* 0x000001f004047890 */ /* 0x000fe4000ff3e03f */
[----:B------:R-:W-:Y:S02]  /*0120*/  UIADD3.X UR9, URZ, UR5, URZ, UP0, !UPT ;  /* 0x000000053f097290 */ /* 0x000fe400087fe43f */
[----:B------:R-:W-:-:S07]  /*0130*/  UIADD3.X UR5, URZ, UR5, URZ, UP1, !UPT ;  /* 0x000000053f057290 */ /* 0x000fce0008ffe43f */
[----:B------:R0:W-:Y:S02]  /*0140*/  UTMACCTL.PF [UR8] ;  /* 0x00000000080079b9 */ /* 0x0001e40008040000 */
[----:B------:R0:W-:Y:S02]  /*0150*/  UTMACCTL.PF [UR4] ;  /* 0x00000000040079b9 */ /* 0x0001e40008040000 */
[----:B0-----:R-:W-:Y:S01]  /*0160*/  NOP ;  /* 0x0000000000007918 */ /* 0x001fe20000000000 */
.L_x_1:
[----:B------:R-:W-:Y:S05]  /*0170*/  BSYNC B0 ;  /* 0x0000000000007941 */ /* 0x000fea0003800000 */
.L_x_0:
[----:B------:R-:W0:Y:S01]  /*0180*/  SHFL.IDX PT, R6, R0, RZ, 0x1f ;  /* 0x00001fff00067589 */ /* 0x000e2200000e0000 */
[----:B------:R-:W-:Y:S01]  /*0190*/  R2UR UR19, R2 ;  /* 0x00000000021372ca */ /* 0x000fe200000e0000 */
[----:B------:R-:W-:Y:S01]  /*01a0*/  UISETP.NE.AND UP0, UPT, UR6, 0x3, UPT ;  /* 0x000000030600788c */ /* 0x000fe2000bf05270 */
[----:B------:R-:W-:-:S03]  /*01b0*/  SHF.R.S32.HI R2, RZ, 0x1f, R3 ;  /* 0x0000001fff027819 */ /* 0x000fc60000011403 */
[----:B------:R-:W-:Y:S01]  /*01c0*/  UISETP.EQ.OR UP0, UPT, UR6, URZ, !UP0 ;  /* 0x0000003f0600728c */ /* 0x000fe2000c702670 */
[----:B------:R-:W-:-:S07]  /*01d0*/  LEA.HI R2, R2, R3, RZ, 0x7 ;  /* 0x0000000302027211 */ /* 0x000fce00078f38ff */
[----:B------:R-:W-:Y:S02]  /*01e0*/  UIADD3 UR14, UR19, -0x1, URZ ;  /* 0xffffffff130e7890 */ /* 0x000fe4000fffe03f */
[----:B------:R-:W-:Y:S02]  /*01f0*/  UISETP.EQ.AND UP0, UPT, UR19, URZ, UP0 ;  /* 0x0000003f1300728c */ /* 0x000fe40008702270 */
[----:B------:R-:W-:Y:S02]  /*0200*/  UISETP.GE.U32.AND UP1, UPT, UR14, 0x2, UPT ;  /* 0x000000020e00788c */ /* 0x000fe4000bf26070 */
[----:B------:R-:W-:Y:S01]  /*0210*/  USEL UR40, URZ, 0x1, !UP0 ;  /* 0x000000013f287887 */ /* 0x000fe2000c000000 */
[----:B0-----:R-:W-:-:S03]  /*0220*/  ISETP.NE.AND P0, PT, R6, RZ, PT ;  /* 0x000000ff0600720c */ /* 0x001fc60003f05270 */
[----:B------:R-:W-:-:S10]  /*0230*/  USEL UR40, UR40, 0x2, UP1 ;  /* 0x0000000228287887 */ /* 0x000fd40008800000 */
[----:B------:R-:W-:Y:S05]  /*0240*/  @P0 BRA `(.L_x_2) ;  /* 0x0000000000580947 */ /* 0x000fea0003800000 */
[----:B------:R-:W0:Y:S01]  /*0250*/  S2UR UR7, SR_CgaCtaId ;  /* 0x00000000000779c3 */ /* 0x000e220000008800 */
[----:B------:R-:W-:Y:S01]  /*0260*/  UMOV UR4, 0x400 ;  /* 0x0000040000047882 */ /* 0x000fe20000000000 */
[----:B------:R-:W-:Y:S01]  /*0270*/  UMOV UR5, 0x1 ;  /* 0x0000000100057882 */ /* 0x000fe20000000000 */
[----:B------:R-:W-:Y:S01]  /*0280*/  UMOV UR8, 0x2 ;  /* 0x0000000200087882 */ /* 0x000fe20000000000 */
[----:B------:R-:W-:Y:S01]  /*0290*/  ELECT P0, URZ, PT ;  /* 0x00000000003f782f */ /* 0x000fe20003800000 */
[----:B------:R-:W-:-:S04]  /*02a0*/  UIADD3 UR8, -UR8, 0x100000, URZ ;  /* 0x0010000008087890 */ /* 0x000fc8000fffe13f */
[----:B------:R-:W-:Y:S02]  /*02b0*/  USHF.L.U32 UR9, UR8, 0xb, URZ ;  /* 0x0000000b08097899 */ /* 0x000fe4000800063f */
[----:B------:R-:W-:Y:S02]  /*02c0*/  USHF.L.U32 UR8, UR8, 0x1, URZ ;  /* 0x0000000108087899 */ /* 0x000fe4000800063f */
[----:B0-----:R-:W-:Y:S02]  /*02d0*/  ULEA UR7, UR7, UR4, 0x18 ;  /* 0x0000000407077291 */ /* 0x001fe4000f8ec03f */
[----:B------:R-:W-:-:S04]  /*02e0*/  UIADD3 UR4, -UR5, 0x100000, URZ ;  /* 0x0010000005047890 */ /* 0x000fc8000fffe13f */
[----:B------:R-:W-:Y:S02]  /*02f0*/  USHF.L.U32 UR5, UR4, 0xb, URZ ;  /* 0x0000000b04057899 */ /* 0x000fe4000800063f */
[----:B------:R-:W-:Y:S01]  /*0300*/  USHF.L.U32 UR4, UR4, 0x1, URZ ;  /* 0x0000000104047899 */ /* 0x000fe2000800063f */
[----:B------:R-:W0:Y:S11]  /*0310*/  FENCE.VIEW.ASYNC.S ;  /* 0x00000000000073c6 */ /* 0x000e360000000000 */
[----:B0-----:R0:W1:Y:S01]  /*0320*/  SYNCS.EXCH.64 URZ, [UR7], UR4 ;  /* 0x00000004073f75b2 */ /* 0x0010620008000100 */
[----:B------:R0:W2:Y:S01]  /*0330*/  SYNCS.EXCH.64 URZ, [UR7+0x20], UR8 ;  /* 0x00002008073f75b2 */ /* 0x0000a20008000100 */
[----:B------:R0:W3:Y:S01]  /*0340*/  SYNCS.EXCH.64 URZ, [UR7+0x8], UR4 ;  /* 0x00000804073f75b2 */ /* 0x0000e20008000100 */
[----:B------:R0:W4:Y:S01]  /*0350*/  SYNCS.EXCH.64 URZ, [UR7+0x28], UR8 ;  /* 0x00002808073f75b2 */ /* 0x0001220008000100 */
[----:B------:R0:W0:Y:S01]  /*0360*/  SYNCS.EXCH.64 URZ, [UR7+0x10], UR4 ;  /* 0x00001004073f75b2 */ /* 0x0000220008000100 */
[----:B------:R0:W0:Y:S01]  /*0370*/  SYNCS.EXCH.64 URZ, [UR7+0x30], UR8 ;  /* 0x00003008073f75b2 */ /* 0x0000220008000100 */
[----:B------:R0:W0:Y:S01]  /*0380*/  SYNCS.EXCH.64 URZ, [UR7+0x18], UR4 ;  /* 0x00001804073f75b2 */ /* 0x0000220008000100 */
[----:B------:R0:W0:Y:S01]  /*0390*/  SYNCS.EXCH.64 URZ, [UR7+0x38], UR8 ;  /* 0x00003808073f75b2 */ /* 0x0000220008000100 */
[----:B------:R-:W-:Y:S01]  /*03a0*/  NOP ;  /* 0x0000000000007918 */ /* 0x000fe20000000000 */
.L_x_2:
[----:B------:R-:W5:Y:S01]  /*03b0*/  SHFL.IDX PT, R10, R0, RZ, 0x1f ;  /* 0x00001fff000a7589 */ /* 0x000f6200000e0000 */
[----:B------:R-:W1:Y:S01]  /*03c0*/  S2UR UR15, SR_CTAID.X ;  /* 0x00000000000f79c3 */ /* 0x000e620000002500 */
[----:B------:R-:W-:Y:S02]  /*03d0*/  ELECT P0, URZ, PT ;  /* 0x00000000003f782f */ /* 0x000fe40003800000 */
[----:B------:R-:W-:Y:S01]  /*03e0*/  SHF.R.S32.HI R11, RZ, 0x1f, R6 ;  /* 0x0000001fff0b7819 */ /* 0x000fe20000011406 */
[----:B------:R1:W2:Y:S01]  /*03f0*/  SHFL.IDX PT, R8, R0, RZ, 0x1f ;  /* 0x00001fff00087589 */ /* 0x0002a200000e0000 */
[----:B------:R-:W-:Y:S02]  /*0400*/  ELECT P1, URZ, PT ;  /* 0x00000000003f782f */ /* 0x000fe40003820000 */
[----:B------:R-:W-:Y:S01]  /*0410*/  LOP3.LUT R2, R2, 0xffffff80, RZ, 0xc0, !PT ;  /* 0xffffff8002027812 */ /* 0x000fe200078ec0ff */
[----:B0-----:R-:W-:Y:S01]  /*0420*/  ULDC UR4, c[0x0][0x150] ;  /* 0x0000540000047ab9 */ /* 0x001fe20000000800 */
[----:B------:R-:W-:Y:S01]  /*0430*/  LEA.HI R11, R11, R6, RZ, 0x2 ;  /* 0x000000060b0b7211 */ /* 0x000fe200078f10ff */
[----:B------:R-:W0:Y:S01]  /*0440*/  S2UR UR8, SR_CTAID.Y ;  /* 0x00000000000879c3 */ /* 0x000e220000002600 */
[----:B------:R-:W-:Y:S01]  /*0450*/  NOP ;  /* 0x0000000000007918 */ /* 0x000fe20000000000 */
[----:B------:R-:W-:Y:S01]  /*0460*/  IMAD.IADD R4, R3, 0x1, -R2 ;  /* 0x0000000103047824 */ /* 0x000fe200078e0a02 */
[----:B------:R-:W-:Y:S01]  /*0470*/  LOP3.LUT R11, R11, 0x3ffffffc, RZ, 0xc0, !PT ;  /* 0x3ffffffc0b0b7812 */ /* 0x000fe200078ec0ff */
[----:B------:R-:W-:Y:S01]  /*0480*/  NOP ;  /* 0x0000000000007918 */ /* 0x000fe20000000000 */
[----:B------:R-:W-:Y:S01]  /*0490*/  ULDC UR17, c[0x0][0x148] ;  /* 0x0000520000117ab9 */ /* 0x000fe20000000800 */
[----:B------:R-:W-:Y:S01]  /*04a0*/  UMOV UR20, 0x80 ;  /* 0x0000008000147882 */ /* 0x000fe20000000000 */
[----:B------:R-:W-:Y:S01]  /*04b0*/  SHF.R.S32.HI R9, RZ, 0x1f, R4 ;  /* 0x0000001fff097819 */ /* 0x000fe20000011404 */
[----:B------:R-:W-:Y:S01]  /*04c0*/  IMAD.IADD R11, R6, 0x1, -R11 ;  /* 0x00000001060b7824 */ /* 0x000fe200078e0a0b */
[----:B------:R-:W-:Y:S01]  /*04d0*/  ULDC UR12, c[0x0][0x144] ;  /* 0x00005100000c7ab9 */ /* 0x000fe20000000800 */
[----:B------:R-:W3:Y:S01]  /*04e0*/  SHFL.IDX PT, R5, R5, RZ, 0x1f ;  /* 0x00001fff05057589 */ /* 0x000ee200000e0000 */
[----:B------:R-:W-:-:S02]  /*04f0*/  LEA.HI R2, R9, R4, RZ, 0x3 ;  /* 0x0000000409027211 */ /* 0x000fc400078f18ff */
[----:B------:R-:W-:Y:S02]  /*0500*/  ISETP.NE.AND P3, PT, RZ, UR19, PT ;  /* 0x00000013ff007c0c */ /* 0x000fe4000bf65270 */
[----:B-----5:R-:W-:Y:S02]  /*0510*/  ISETP.NE.OR P0, PT, R10, RZ, !P0 ;  /* 0x000000ff0a00720c */ /* 0x020fe40004705670 */
[----:B-1----:R-:W-:Y:S02]  /*0520*/  I2FP.F32.U32 R0, UR15 ;  /* 0x0000000f00007c45 */ /* 0x002fe40008201000 */
[----:B--2---:R-:W-:Y:S02]  /*0530*/  ISETP.NE.OR P1, PT, R8, RZ, !P1 ;  /* 0x000000ff0800720c */ /* 0x004fe40004f25670 */
[----:B------:R-:W-:Y:S01]  /*0540*/  SHF.R.S32.HI R7, RZ, 0x3, R2 ;  /* 0x00000003ff077819 */ /* 0x000fe20000011402 */
[----:B------:R-:W-:Y:S01]  /*0550*/  FMUL R0, R0, UR4 ;  /* 0x0000000400007c20 */ /* 0x000fe20008400000 */
[----:B------:R-:W-:Y:S01]  /*0560*/  ULDC UR4, c[0x0][0x154] ;  /* 0x0000550000047ab9 */ /* 0x000fe20000000800 */
[----:B0-----:R-:W-:-:S02]  /*0570*/  I2FP.F32.U32 R6, UR8 ;  /* 0x0000000800067c45 */ /* 0x001fc40008201000 */
[----:B------:R-:W-:Y:S02]  /*0580*/  SHF.R.S32.HI R2, RZ, 0x1f, R2 ;  /* 0x0000001fff027819 */ /* 0x000fe40000011402 */
[----:B------:R-:W-:Y:S01]  /*0590*/  VOTEU.ALL UP2, P0 ;  /* 0x00000000003f7886 */ /* 0x000fe20000040000 */
[----:B------:R-:W-:Y:S01]  /*05a0*/  FMUL R6, R6, UR4 ;  /* 0x0000000406067c20 */ /* 0x000fe20008400000 */
[----:B------:R-:W0:Y:S01]  /*05b0*/  F2I.U32.TRUNC.NTZ R0, R0 ;  /* 0x0000000000007305 */ /* 0x000e22000020f000 */
[----:B------:R-:W-:Y:S01]  /*05c0*/  LEA.HI R2, R2, R7, RZ, 0x2 ;  /* 0x0000000702027211 */ /* 0x000fe200078f10ff */
[----:B------:R-:W-:Y:S01]  /*05d0*/  VOTEU.ALL UP3, P1 ;  /* 0x00000000003f7886 */ /* 0x000fe20000860000 */
[----:B------:R-:W1:Y:S01]  /*05e0*/  @!UP2 S2UR UR11, SR_CgaCtaId ;  /* 0x00000000000ba9c3 */ /* 0x000e620000008800 */
[----:B------:R-:W-:Y:S01]  /*05f0*/  UMOV UR4, 0x20 ;  /* 0x0000002000047882 */ /* 0x000fe20000000000 */
[----:B------:R-:W-:Y:S01]  /*0600*/  LOP3.LUT R2, R2, 0xfffffffc, RZ, 0xc0, !PT ;  /* 0xfffffffc02027812 */ /* 0x000fe200078ec0ff */
[----:B------:R-:W-:Y:S01]  /*0610*/  @!UP2 UMOV UR10, 0x400 ;  /* 0x00000400000aa882 */ /* 0x000fe20000000000 */
[----:B------:R-:W-:-:S04]  /*0620*/  @!UP2 UIADD3 UR4, -UR4, 0x100000, URZ ;  /* 0x001000000404a890 */ /* 0x000fc8000fffe13f */
[----:B------:R-:W-:Y:S02]  /*0630*/  @!UP2 USHF.L.U32 UR5, UR4, 0xb, URZ ;  /* 0x0000000b0405a899 */ /* 0x000fe4000800063f */
[----:B------:R-:W-:Y:S01]  /*0640*/  @!UP2 USHF.L.U32 UR4, UR4, 0x1, URZ ;  /* 0x000000010404a899 */ /* 0x000fe2000800063f */
[----:B------:R-:W2:Y:S01]  /*0650*/  F2I.U32.TRUNC.NTZ R6, R6 ;  /* 0x0000000600067305 */ /* 0x000ea2000020f000 */
[----:B------:R-:W-:Y:S01]  /*0660*/  VOTEU.ALL UP0, P0 ;  /* 0x00000000003f7886 */ /* 0x000fe20000000000 */
[----:B------:R-:W-:Y:S01]  /*0670*/  IMAD.IADD R2, R7, 0x1, -R2 ;  /* 0x0000000107027824 */ /* 0x000fe200078e0a02 */
[----:B------:R-:W5:Y:S01]  /*0680*/  @!UP3 S2UR UR18, SR_CgaCtaId ;  /* 0x000000000012b9c3 */ /* 0x000f620000008800 */
[----:B------:R-:W-:Y:S01]  /*0690*/  VOTEU.ALL UP1, P0 ;  /* 0x00000000003f7886 */ /* 0x000fe20000020000 */
[----:B------:R-:W-:Y:S01]  /*06a0*/  @!UP3 UMOV UR16, 0x400 ;  /* 0x000004000010b882 */ /* 0x000fe20000000000 */
[----:B------:R-:W-:Y:S01]  /*06b0*/  IMAD R2, R11, 0x4, R2 ;  /* 0x000000040b027824 */ /* 0x000fe200078e0202 */
[----:B0-----:R-:W-:Y:S01]  /*06c0*/  R2UR UR7, R0 ;  /* 0x00000000000772ca */ /* 0x001fe200000e0000 */
[----:B------:R-:W-:Y:S01]  /*06d0*/  VOTEU.ALL UP4, P1 ;  /* 0x00000000003f7886 */ /* 0x000fe20000880000 */
[----:B------:R-:W-:Y:S01]  /*06e0*/  VOTEU.ALL UP5, P1 ;  /* 0x00000000003f7886 */ /* 0x000fe200008a0000 */
[----:B------:R-:W-:Y:S01]  /*06f0*/  IMAD.SHL.U32 R7, R2, 0x4, RZ ;  /* 0x0000000402077824 */ /* 0x000fe200078e00ff */
[----:B------:R-:W0:Y:S01]  /*0700*/  LDC R0, c[0x0][0x140] ;  /* 0x00005000ff007b82 */ /* 0x000e220000000800 */
[----:B------:R-:W-:-:S02]  /*0710*/  LOP3.LUT P0, RZ, R4, 0x7, RZ, 0xc0, !PT ;  /* 0x0000000704ff7812 */ /* 0x000fc4000780c0ff */
[----:B--2---:R-:W-:Y:S02]  /*0720*/  R2UR UR9, R6 ;  /* 0x00000000060972ca */ /* 0x004fe400000e0000 */
[----:B------:R-:W-:Y:S01]  /*0730*/  LOP3.LUT R22, R2, 0xc, R7, 0x78, !PT ;  /* 0x0000000c02167812 */ /* 0x000fe200078e7807 */
[----:B-1----:R-:W-:Y:S02]  /*0740*/  @!UP2 ULEA UR13, UR11, UR10, 0x18 ;  /* 0x0000000a0b0da291 */ /* 0x002fe4000f8ec03f */
[----:B------:R-:W-:-:S04]  /*0750*/  @!UP3 UIADD3 UR10, -UR20, 0x100000, URZ ;  /* 0x00100000140ab890 */ /* 0x000fc8000fffe13f */
[----:B------:R-:W-:Y:S02]  /*0760*/  @!UP3 USHF.L.U32 UR11, UR10, 0xb, URZ ;  /* 0x0000000b0a0bb899 */ /* 0x000fe4000800063f */
[----:B------:R-:W-:Y:S01]  /*0770*/  @!UP3 USHF.L.U32 UR10, UR10, 0x1, URZ ;  /* 0x000000010a0ab899 */ /* 0x000fe2000800063f */
[----:B------:R-:W-:Y:S01]  /*0780*/  ISETP.LT.U32.AND P0, PT, R22, 0x2, !P0 ;  /* 0x000000021600780c */ /* 0x000fe20004701070 */
[----:B------:R-:W-:Y:S01]  /*0790*/  UIADD3 UR7, -UR7, URZ, URZ ;  /* 0x0000003f07077290 */ /* 0x000fe2000fffe13f */
[----:B------:R-:W-:Y:S01]  /*07a0*/  VOTEU.ALL UP2, P1 ;  /* 0x00000000003f7886 */ /* 0x000fe20000840000 */
[----:B-----5:R-:W-:Y:S02]  /*07b0*/  @!UP3 ULEA UR16, UR18, UR16, 0x18 ;  /* 0x000000101210b291 */ /* 0x020fe4000f8ec03f */
[----:B------:R-:W-:Y:S01]  /*07c0*/  UIADD3 UR9, -UR9, URZ, URZ ;  /* 0x0000003f09097290 */ /* 0x000fe2000fffe13f */
[----:B------:R-:W1:Y:S02]  /*07d0*/  FENCE.VIEW.ASYNC.S ;  /* 0x00000000000073c6 */ /* 0x000e640000000000 */
[----:B-1----:R-:W1:Y:S01]  /*07e0*/  @!UP0 SYNCS.EXCH.64 URZ, [UR13+0x70], UR4 ;  /* 0x000070040d3f85b2 */ /* 0x002e620008000100 */
[----:B------:R-:W-:Y:S01]  /*07f0*/  UIMAD UR7, UR12, UR7, UR15 ;  /* 0x000000070c0772a4 */ /* 0x000fe2000f8e020f */
[----:B------:R-:W-:Y:S01]  /*0800*/  VOTEU.ALL UP3, P1 ;  /* 0x00000000003f7886 */ /* 0x000fe20000860000 */
[----:B0-----:R-:W-:Y:S01]  /*0810*/  ISETP.EQ.U32.AND P2, PT, R0, 0x1, PT ;  /* 0x000000010000780c */ /* 0x001fe20003f42070 */
[----:B------:R0:W2:Y:S01]  /*0820*/  @!UP1 SYNCS.EXCH.64 URZ, [UR13+0x78], UR4 ;  /* 0x000078040d3f95b2 */ /* 0x0000a20008000100 */
[----:B------:R-:W-:Y:S01]  /*0830*/  NOP ;  /* 0x0000000000007918 */ /* 0x000fe20000000000 */
[----:B0-----:R-:W-:Y:S01]  /*0840*/  UIMAD UR4, UR17, UR9, UR8 ;  /* 0x00000009110472a4 */ /* 0x001fe2000f8e0208 */
[----:B------:R0:W0:Y:S05]  /*0850*/  @!UP2 SYNCS.EXCH.64 URZ, [UR16+0x50], UR10 ;  /* 0x0000500a103fa5b2 */ /* 0x00002a0008000100 */
[----:B------:R-:W-:-:S04]  /*0860*/  ISETP.NE.AND P1, PT, R22, UR4, PT ;  /* 0x0000000416007c0c */ /* 0x000fc8000bf25270 */
[----:B------:R-:W-:-:S04]  /*0870*/  ISETP.EQ.OR P1, PT, RZ, UR7, !P1 ;  /* 0x00000007ff007c0c */ /* 0x000fc8000cf22670 */
[----:B------:R-:W-:-:S04]  /*0880*/  PLOP3.LUT P0, PT, P0, P1, PT, 0x80, 0x0 ;  /* 0x000000000000781c */ /* 0x000fc80000703070 */
[----:B------:R-:W-:Y:S01]  /*0890*/  P2R R67, PR, RZ, 0x1 ;  /* 0x00000001ff437803 */ /* 0x000fe20000000000 */
[----:B------:R0:W0:Y:S01]  /*08a0*/  @!UP3 SYNCS.EXCH.64 URZ, [UR16+0x58], UR10 ;  /* 0x0000580a103fb5b2 */ /* 0x0000220008000100 */
[----:B------:R0:W0:Y:S01]  /*08b0*/  @!UP4 SYNCS.EXCH.64 URZ, [UR16+0x60], UR10 ;  /* 0x0000600a103fc5b2 */ /* 0x0000220008000100 */
[----:B------:R0:W0:Y:S01]  /*08c0*/  @!UP5 SYNCS.EXCH.64 URZ, [UR16+0x68], UR10 ;  /* 0x0000680a103fd5b2 */ /* 0x0000220008000100 */
[----:B------:R-:W-:Y:S01]  /*08d0*/  NOP ;  /* 0x0000000000007918 */ /* 0x000fe20000000000 */
[----:B-123--:R-:W-:Y:S05]  /*08e0*/  @!P2 BRA `(.L_x_3) ;  /* 0x000000000008a947 */ /* 0x00efea0003800000 */
[----:B0---4-:R-:W-:Y:S01]  /*08f0*/  UCGABAR_ARV ;  /* 0x00000000000079c7 */ /* 0x011fe20008000000 */
[----:B------:R-:W-:Y:S05]  /*0900*/  BRA `(.L_x_4) ;  /* 0x0000000000047947 */ /* 0x000fea0003800000 */
.L_x_3:
[----:B0---4-:R-:W-:Y:S01]  /*0910*/  NOP ;  /* 0x0000000000007918 */ /* 0x011fe20000000000 */
.L_x_4:
[----:B------:R-:W-:Y:S01]  /*0920*/  ULDC.64 UR4, c[0x0][0x598] ;  /* 0x0001660000047ab9 */ /* 0x000fe20000000a00 */
[----:B------:R-:W-:Y:S01]  /*0930*/  ULDC.64 UR56, c[0x0][0x208] ;  /* 0x0000820000387ab9 */ /* 0x000fe20000000a00 */
[----:B------:R-:W-:-:S04]  /*0940*/  ISETP.NE.U32.AND P0, PT, RZ, UR4, PT ;  /* 0x00000004ff007c0c */ /* 0x000fc8000bf05070 */
[----:B------:R-:W-:-:S13]  /*0950*/  ISETP.NE.AND.EX P0, PT, RZ, UR5, PT, P0 ;  /* 0x00000005ff007c0c */ /* 0x000fda000bf05300 */
[----:B------:R-:W-:Y:S05]  /*0960*/  @!P0 BRA `(.L_x_5) ;  /* 0x00000000001c8947 */ /* 0x000fea0003800000 */
[----:B------:R-:W0:Y:S02]  /*0970*/  LDC.64 R6, c[0x0][0x598] ;  /* 0x00016600ff067b82 */ /* 0x000e240000000a00 */
[----:B0-----:R-:W2:Y:S02]  /*0980*/  LDG.E.64 R6, desc[UR56][R6.64] ;  /* 0x0000003806067981 */ /* 0x001ea4000c1e1b00 */
[----:B--2---:R-:W-:-:S04]  /*0990*/  ISETP.NE.U32.AND P0, PT, R6, RZ, PT ;  /* 0x000000ff0600720c */ /* 0x004fc80003f05070 */
[----:B------:R-:W-:-:S13]  /*09a0*/  ISETP.NE.AND.EX P0, PT, R7, RZ, PT, P0 ;  /* 0x000000ff0700720c */ /* 0x000fda0003f05300 */
[----:B------:R-:W-:Y:S05]  /*09b0*/  @!P0 BRA `(.L_x_5) ;  /* 0x0000000000088947 */ /* 0x000fea0003800000 */
[----:B------:R0:W5:Y:S01]  /*09c0*/  LD.E R23, desc[UR56][R6.64] ;  /* 0x0000003806177980 */ /* 0x000162000c101900 */
[----:B------:R-:W-:Y:S05]  /*09d0*/  BRA `(.L_x_6) ;  /* 0x0000000000247947 */ /* 0x000fea0003800000 */
.L_x_5:
[----:B------:R-:W-:Y:S02]  /*09e0*/  ULDC.64 UR4, c[0x0][0x588] ;  /* 0x0001620000047ab9 */ /* 0x000fe40000000a00 */
[----:B------:R-:W-:-:S04]  /*09f0*/  ISETP.NE.U32.AND P0, PT, RZ, UR4, PT ;  /* 0x00000004ff007c0c */ /* 0x000fc8000bf05070 */
[----:B------:R-:W-:-:S13]  /*0a00*/  ISETP.NE.AND.EX P0, PT, RZ, UR5, PT, P0 ;  /* 0x00000005ff007c0c */ /* 0x000fda000bf05300 */
[----:B------:R-:W-:Y:S05]  /*0a10*/  @!P0 BRA `(.L_x_7) ;  /* 0x00000000000c8947 */ /* 0x000fea0003800000 */
[----:B------:R-:W0:Y:S02]  /*0a20*/  LDC.64 R6, c[0x0][0x588] ;  /* 0x00016200ff067b82 */ /* 0x000e240000000a00 */
[----:B0-----:R1:W5:Y:S01]  /*0a30*/  LDG.E R23, desc[UR56][R6.64] ;  /* 0x0000003806177981 */ /* 0x001362000c1e1900 */
[----:B------:R-:W-:Y:S05]  /*0a40*/  BRA `(.L_x_6) ;  /* 0x0000000000087947 */ /* 0x000fea0003800000 */
.L_x_7:
[----:B------:R-:W-:Y:S02]  /*0a50*/  ULDC UR4, c[0x0][0x580] ;  /* 0x0001600000047ab9 */ /* 0x000fe40000000800 */
[----:B------:R-:W-:-:S07]  /*0a60*/  IMAD.U32 R23, RZ, RZ, UR4 ;  /* 0x00000004ff177e24 */ /* 0x000fce000f8e00ff */
.L_x_6:
[----:B------:R-:W-:Y:S02]  /*0a70*/  ULDC.64 UR4, c[0x0][0x5a0] ;  /* 0x0001680000047ab9 */ /* 0x000fe40000000a00 */
[----:B------:R-:W-:-:S04]  /*0a80*/  ISETP.NE.U32.AND P0, PT, RZ, UR4, PT ;  /* 0x00000004ff007c0c */ /* 0x000fc8000bf05070 */
[----:B------:R-:W-:-:S13]  /*0a90*/  ISETP.NE.AND.EX P0, PT, RZ, UR5, PT, P0 ;  /* 0x00000005ff007c0c */ /* 0x000fda000bf05300 */
[----:B------:R-:W-:Y:S05]  /*0aa0*/  @!P0 BRA `(.L_x_8) ;  /* 0x00000000001c8947 */ /* 0x000fea0003800000 */
[----:B01----:R-:W0:Y:S02]  /*0ab0*/  LDC.64 R6, c[0x0][0x5a0] ;  /* 0x00016800ff067b82 */ /* 0x003e240000000a00 */
[----:B0-----:R-:W2:Y:S02]  /*0ac0*/  LDG.E.64 R6, desc[UR56][R6.64] ;  /* 0x0000003806067981 */ /* 0x001ea4000c1e1b00 */
[----:B--2---:R-:W-:-:S04]  /*0ad0*/  ISETP.NE.U32.AND P0, PT, R6, RZ, PT ;  /* 0x000000ff0600720c */ /* 0x004fc80003f05070 */
[----:B------:R-:W-:-:S13]  /*0ae0*/  ISETP.NE.AND.EX P0, PT, R7, RZ, PT, P0 ;  /* 0x000000ff0700720c */ /* 0x000fda0003f05300 */
[----:B------:R-:W-:Y:S05]  /*0af0*/  @!P0 BRA `(.L_x_8) ;  /* 0x0000000000088947 */ /* 0x000fea0003800000 */
[----:B------:R0:W5:Y:S01]  /*0b00*/  LD.E R56, desc[UR56][R6.64] ;  /* 0x0000003806387980 */ /* 0x000162000c101900 */
[----:B------:R-:W-:Y:S05]  /*0b10*/  BRA `(.L_x_9) ;  /* 0x0000000000247947 */ /* 0x000fea0003800000 */
.L_x_8:
[----:B------:R-:W-:Y:S02]  /*0b20*/  ULDC.64 UR4, c[0x0][0x590] ;  /* 0x0001640000047ab9 */ /* 0x000fe40000000a00 */
[----:B------:R-:W-:-:S04]  /*0b30*/  ISETP.NE.U32.AND P0, PT, RZ, UR4, PT ;  /* 0x00000004ff007c0c */ /* 0x000fc8000bf05070 */
[----:B------:R-:W-:-:S13]  /*0b40*/  ISETP.NE.AND.EX P0, PT, RZ, UR5, PT, P0 ;  /* 0x00000005ff007c0c */ /* 0x000fda000bf05300 */
[----:B------:R-:W-:Y:S05]  /*0b50*/  @!P0 BRA `(.L_x_10) ;  /* 0x00000000000c8947 */ /* 0x000fea0003800000 */
[----:B------:R-:W2:Y:S02]  /*0b60*/  LDC.64 R56, c[0x0][0x590] ;  /* 0x00016400ff387b82 */ /* 0x000ea40000000a00 */
[----:B--2---:R2:W5:Y:S01]  /*0b70*/  LDG.E R56, desc[UR56][R56.64] ;  /* 0x0000003838387981 */ /* 0x004562000c1e1900 */
[----:B------:R-:W-:Y:S05]  /*0b80*/  BRA `(.L_x_9) ;  /* 0x0000000000087947 */ /* 0x000fea0003800000 */
.L_x_10:
[----:B------:R-:W-:Y:S02]  /*0b90*/  ULDC UR4, c[0x0][0x584] ;  /* 0x0001610000047ab9 */ /* 0x000fe40000000800 */
[----:B------:R-:W-:-:S07]  /*0ba0*/  IMAD.U32 R56, RZ, RZ, UR4 ;  /* 0x00000004ff387e24 */ /* 0x000fce000f8e00ff */
.L_x_9:
[----:B------:R-:W-:Y:S01]  /*0bb0*/  ULDC UR4, c[0x0][0x65c] ;  /* 0x0001970000047ab9 */ /* 0x000fe20000000800 */
[----:B01----:R-:W0:Y:S01]  /*0bc0*/  LDC.64 R6, c[0x0][0x650] ;  /* 0x00019400ff067b82 */ /* 0x003e220000000a00 */
[----:B------:R-:W-:Y:S01]  /*0bd0*/  UISETP.NE.AND UP2, UPT, UR4, 0x1, UPT ;  /* 0x000000010400788c */ /* 0x000fe2000bf45270 */
[----:B------:R-:W-:Y:S01]  /*0be0*/  IMAD.MOV.U32 R18, RZ, RZ, -0x1 ;  /* 0xffffffffff127424 */ /* 0x000fe200078e00ff */
[----:B------:R-:W-:Y:S01]  /*0bf0*/  UISETP.NE.AND UP0, UPT, UR19, 0x2, UPT ;  /* 0x000000021300788c */ /* 0x000fe2000bf05270 */
[----:B------:R-:W-:Y:S01]  /*0c00*/  IMAD.MOV.U32 R2, RZ, RZ, -0x1 ;  /* 0xffffffffff027424 */ /* 0x000fe200078e00ff */
[----:B------:R-:W-:Y:S01]  /*0c10*/  UP2UR UR38, UPR, URZ, 0x4 ;  /* 0x000000043f267883 */ /* 0x000fe20008000000 */
[----:B------:R-:W-:-:S06]  /*0c20*/  IMAD.MOV.U32 R19, RZ, RZ, -0x1 ;  /* 0xffffffffff137424 */ /* 0x000fcc00078e00ff */
[----:B------:R-:W-:Y:S01]  /*0c30*/  @UP2 ULDC UR12, c[0x0][0x10] ;  /* 0x00000400000c2ab9 */ /* 0x000fe20000000800 */
[----:B------:R-:W-:Y:S01]  /*0c40*/  @UP2 UMOV UR4, UR8 ;  /* 0x0000000800042c82 */ /* 0x000fe20008000000 */
[----:B------:R-:W-:Y:S01]  /*0c50*/  @UP2 UMOV UR5, URZ ;  /* 0x0000003f00052c82 */ /* 0x000fe20008000000 */
[----:B------:R-:W-:Y:S01]  /*0c60*/  @!UP2 ULDC UR16, c[0x0][0xc] ;  /* 0x000003000010aab9 */ /* 0x000fe20000000800 */
[----:B------:R-:W-:Y:S01]  /*0c70*/  @UP2 UIMAD.WIDE.U32 UR12, UR15, UR12, UR4 ;  /* 0x0000000c0f0c22a5 */ /* 0x000fe2000f8e0004 */
[----:B------:R-:W-:Y:S02]  /*0c80*/  ULDC UR10, c[0x0][0xc] ;  /* 0x00000300000a7ab9 */ /* 0x000fe40000000800 */
[----:B------:R-:W-:Y:S01]  /*0c90*/  @UP2 UMOV UR4, URZ ;  /* 0x0000003f00042c82 */ /* 0x000fe20008000000 */
[----:B------:R-:W-:Y:S01]  /*0ca0*/  UMOV UR5, URZ ;  /* 0x0000003f00057c82 */ /* 0x000fe20008000000 */
[----:B------:R-:W-:Y:S01]  /*0cb0*/  @UP2 UIADD3 UR18, UR13, UR4, URZ ;  /* 0x000000040d122290 */ /* 0x000fe2000fffe03f */
[----:B------:R-:W-:-:S02]  /*0cc0*/  ULDC UR11, c[0x0][0x10] ;  /* 0x00000400000b7ab9 */ /* 0x000fc40000000800 */
[----:B------:R-:W-:Y:S01]  /*0cd0*/  UMOV UR4, UR15 ;  /* 0x0000000f00047c82 */ /* 0x000fe20008000000 */
[----:B------:R-:W-:Y:S02]  /*0ce0*/  UIMAD.WIDE.U32 UR10, UR10, UR11, URZ ;  /* 0x0000000b0a0a72a5 */ /* 0x000fe4000f8e003f */
[----:B------:R-:W-:Y:S01]  /*0cf0*/  @!UP2 UIMAD.WIDE.U32 UR4, UR8, UR16, UR4 ;  /* 0x000000100804a2a5 */ /* 0x000fe2000f8e0004 */
[----:B------:R-:W-:Y:S02]  /*0d00*/  ULDC UR13, c[0x0][0x14] ;  /* 0x00000500000d7ab9 */ /* 0x000fe40000000800 */
[----:B------:R-:W-:Y:S02]  /*0d10*/  UIMAD.WIDE.U32 UR54, UR10, UR13, URZ ;  /* 0x0000000d0a3672a5 */ /* 0x000fe4000f8e003f */
[----:B------:R-:W-:Y:S02]  /*0d20*/  UIMAD UR39, UR11, UR13, URZ ;  /* 0x0000000d0b2772a4 */ /* 0x000fe4000f8e023f */
[----:B------:R-:W-:Y:S01]  /*0d30*/  @!UP2 UMOV UR12, UR4 ;  /* 0x00000004000cac82 */ /* 0x000fe20008000000 */
[----:B------:R-:W-:Y:S01]  /*0d40*/  @!UP2 UMOV UR18, UR5 ;  /* 0x000000050012ac82 */ /* 0x000fe20008000000 */
[----:B------:R-:W-:-:S02]  /*0d50*/  UIADD3 UR39, UR55, UR39, URZ ;  /* 0x0000002737277290 */ /* 0x000fc4000fffe03f */
[----:B------:R-:W-:-:S04]  /*0d60*/  UIADD3 UR4, UP1, UR12, UR54, URZ ;  /* 0x000000360c047290 */ /* 0x000fc8000ff3e03f */
[----:B------:R-:W-:Y:S02]  /*0d70*/  UIADD3.X UR5, UR18, UR39, URZ, UP1, !UPT ;  /* 0x0000002712057290 */ /* 0x000fe40008ffe43f */
[----:B------:R-:W-:Y:S02]  /*0d80*/  USEL UR4, UR4, UR12, !UP0 ;  /* 0x0000000c04047287 */ /* 0x000fe4000c000000 */
[----:B------:R-:W-:-:S04]  /*0d90*/  USEL UR5, UR5, UR18, !UP0 ;  /* 0x0000001205057287 */ /* 0x000fc8000c000000 */
[----:B0-----:R-:W-:Y:S01]  /*0da0*/  ISETP.LE.U32.AND P0, PT, R6, UR4, PT ;  /* 0x0000000406007c0c */ /* 0x001fe2000bf03070 */
[----:B------:R-:W-:Y:S02]  /*0db0*/  IMAD.U32 R16, RZ, RZ, UR4 ;  /* 0x00000004ff107e24 */ /* 0x000fe4000f8e00ff */
[----:B------:R-:W-:Y:S02]  /*0dc0*/  IMAD.U32 R0, RZ, RZ, UR5 ;  /* 0x00000005ff007e24 */ /* 0x000fe4000f8e00ff */
[----:B------:R-:W-:-:S03]  /*0dd0*/  IMAD.U32 R17, RZ, RZ, UR5 ;  /* 0x00000005ff117e24 */ /* 0x000fc6000f8e00ff */
[----:B------:R-:W-:Y:S02]  /*0de0*/  ISETP.GE.U32.AND.EX P0, PT, R0, R7, PT, P0 ;  /* 0x000000070000720c */ /* 0x000fe40003f06100 */
[----:B------:R-:W-:-:S11]  /*0df0*/  PRMT R0, RZ, 0x7610, R0 ;  /* 0x00007610ff007816 */ /* 0x000fd60000000000 */
[----:B------:R-:W-:Y:S05]  /*0e00*/  @P0 BRA `(.L_x_11) ;  /* 0x0000000400500947 */ /* 0x000fea0003800000 */
[----:B------:R-:W-:Y:S01]  /*0e10*/  ULDC.64 UR18, c[0x0][0x628] ;  /* 0x00018a0000127ab9 */ /* 0x000fe20000000a00 */
[C---:B------:R-:W-:Y:S01]  /*0e20*/  R2UR UR20, R16.reuse ;  /* 0x00000000101472ca */ /* 0x040fe200000e0000 */
[----:B------:R-:W-:Y:S01]  /*0e30*/  ULDC UR16, c[0x0][0x630] ;  /* 0x00018c0000107ab9 */ /* 0x000fe20000000800 */
[----:B------:R-:W-:Y:S02]  /*0e40*/  ISETP.NE.U32.AND P0, PT, RZ, UR18, PT ;  /* 0x00000012ff007c0c */ /* 0x000fe4000bf05070 */
[----:B------:R-:W-:Y:S02]  /*0e50*/  R2UR UR4, R16 ;  /* 0x00000000100472ca */ /* 0x000fe400000e0000 */
[----:B------:R-:W-:Y:S02]  /*0e60*/  ISETP.NE.AND.EX P0, PT, RZ, UR19, PT, P0 ;  /* 0x00000013ff007c0c */ /* 0x000fe4000bf05300 */
[----:B------:R-:W-:-:S11]  /*0e70*/  R2UR UR5, R17 ;  /* 0x00000000110572ca */ /* 0x000fd600000e0000 */
[----:B------:R-:W-:Y:S05]  /*0e80*/  @!P0 BRA `(.L_x_12) ;  /* 0x0000000000308947 */ /* 0x000fea0003800000 */
[----:B------:R-:W-:Y:S01]  /*0e90*/  R2UR UR4, R16 ;  /* 0x00000000100472ca */ /* 0x000fe200000e0000 */
[----:B------:R-:W-:Y:S01]  /*0ea0*/  ULDC UR12, c[0x0][0x634] ;  /* 0x00018d00000c7ab9 */ /* 0x000fe20000000800 */
[----:B------:R-:W-:-:S11]  /*0eb0*/  R2UR UR15, R17 ;  /* 0x00000000110f72ca */ /* 0x000fd600000e0000 */
[----:B------:R-:W-:-:S04]  /*0ec0*/  UIADD3 UR12, UP1, UR4, UR12, URZ ;  /* 0x0000000c040c7290 */ /* 0x000fc8000ff3e03f */
[----:B------:R-:W-:-:S04]  /*0ed0*/  UIADD3.X UR15, URZ, UR15, URZ, UP1, !UPT ;  /* 0x0000000f3f0f7290 */ /* 0x000fc80008ffe43f */
[----:B------:R-:W-:-:S04]  /*0ee0*/  UIMAD.WIDE.U32 UR4, UR15, UR18, URZ ;  /* 0x000000120f0472a5 */ /* 0x000fc8000f8e003f */
[----:B------:R-:W-:Y:S02]  /*0ef0*/  UIMAD.WIDE.U32 UR10, UP1, UR12, UR19, UR4 ;  /* 0x000000130c0a72a5 */ /* 0x000fe4000f820004 */
[----:B------:R-:W-:Y:S02]  /*0f00*/  UIMAD.WIDE.U32 UR4, UR12, UR18, URZ ;  /* 0x000000120c0472a5 */ /* 0x000fe4000f8e003f */
[----:B------:R-:W-:Y:S02]  /*0f10*/  UIADD3.X UR13, URZ, URZ, URZ, UP1, !UPT ;  /* 0x0000003f3f0d7290 */ /* 0x000fe40008ffe43f */
[----:B------:R-:W-:Y:S01]  /*0f20*/  UIADD3 URZ, UP1, UR5, UR10, URZ ;  /* 0x0000000a053f7290 */ /* 0x000fe2000ff3e03f */
[----:B------:R-:W-:-:S03]  /*0f30*/  UMOV UR12, UR11 ;  /* 0x0000000b000c7c82 */ /* 0x000fc60008000000 */
[----:B------:R-:W-:-:S12]  /*0f40*/  UIMAD.WIDE.U32.X UR4, UR15, UR19, UR12, UP1 ;  /* 0x000000130f0472a5 */ /* 0x000fd800088e040c */
.L_x_12:
[----:B------:R-:W-:Y:S01]  /*0f50*/  USHF.R.U64 UR4, UR4, UR16, UR5 ;  /* 0x0000001004047299 */ /* 0x000fe20008001205 */
[----:B------:R-:W-:Y:S01]  /*0f60*/  R2UR UR11, R17 ;  /* 0x00000000110b72ca */ /* 0x000fe200000e0000 */
[----:B------:R-:W-:Y:S02]  /*0f70*/  USHF.R.U32.HI UR5, URZ, UR16, UR5 ;  /* 0x000000103f057299 */ /* 0x000fe40008011605 */
[----:B------:R-:W-:Y:S01]  /*0f80*/  UIADD3 UR12, UP1, URZ, -UR4, URZ ;  /* 0x800000043f0c7290 */ /* 0x000fe2000ff3e03f */
[----:B------:R-:W-:Y:S01]  /*0f90*/  ULDC.64 UR18, c[0x0][0x620] ;  /* 0x0001880000127ab9 */ /* 0x000fe20000000a00 */
[----:B------:R-:W-:Y:S02]  /*0fa0*/  UISETP.NE.AND UP2, UPT, UR38, URZ, UPT ;  /* 0x0000003f2600728c */ /* 0x000fe4000bf45270 */
[----:B------:R-:W-:Y:S01]  /*0fb0*/  UIADD3.X UR5, URZ, ~UR5, URZ, UP1, !UPT ;  /* 0x800000053f057290 */ /* 0x000fe20008ffe43f */
[----:B------:R-:W-:Y:S01]  /*0fc0*/  UMOV UR10, UR20 ;  /* 0x00000014000a7c82 */ /* 0x000fe20008000000 */
[----:B------:R-:W-:-:S02]  /*0fd0*/  ULDC UR13, c[0x0][0x618] ;  /* 0x00018600000d7ab9 */ /* 0x000fc40000000800 */
[----:B------:R-:W-:Y:S02]  /*0fe0*/  UIMAD UR5, UR5, UR18, URZ ;  /* 0x00000012050572a4 */ /* 0x000fe4000f8e023f */
[----:B------:R-:W-:Y:S02]  /*0ff0*/  UIMAD.WIDE.U32 UR10, UR12, UR18, UR10 ;  /* 0x000000120c0a72a5 */ /* 0x000fe4000f8e000a */
[----:B------:R-:W-:Y:S02]  /*1000*/  UIMAD UR12, UR12, UR19, UR5 ;  /* 0x000000130c0c72a4 */ /* 0x000fe4000f8e0205 */
[----:B------:R-:W-:Y:S02]  /*1010*/  @UP2 UIMAD UR7, UR17, UR9, UR8 ;  /* 0x00000009110722a4 */ /* 0x000fe4000f8e0208 */
[----:B------:R-:W-:Y:S01]  /*1020*/  UIADD3 UR11, UR11, UR12, URZ ;  /* 0x0000000c0b0b7290 */ /* 0x000fe2000fffe03f */
[----:B------:R-:W-:Y:S01]  /*1030*/  ULDC.64 UR8, c[0x0][0x640] ;  /* 0x0001900000087ab9 */ /* 0x000fe20000000a00 */
[----:B------:R-:W-:-:S02]  /*1040*/  ULDC UR15, c[0x0][0x608] ;  /* 0x00018200000f7ab9 */ /* 0x000fc40000000800 */
[----:B------:R-:W-:Y:S01]  /*1050*/  USHF.R.U64 UR20, UR10, UR13, UR11 ;  /* 0x0000000d0a147299 */ /* 0x000fe2000800120b */
[----:B------:R-:W-:Y:S01]  /*1060*/  ISETP.NE.U32.AND P0, PT, RZ, UR8, PT ;  /* 0x00000008ff007c0c */ /* 0x000fe2000bf05070 */
[----:B------:R-:W-:Y:S01]  /*1070*/  USHF.R.U32.HI UR11, URZ, UR13, UR11 ;  /* 0x0000000d3f0b7299 */ /* 0x000fe2000801160b */
[----:B------:R-:W-:Y:S02]  /*1080*/  ULDC UR21, c[0x0][0x658] ;  /* 0x0001960000157ab9 */ /* 0x000fe40000000800 */
[----:B------:R-:W-:Y:S01]  /*1090*/  ISETP.NE.AND.EX P0, PT, RZ, UR9, PT, P0 ;  /* 0x00000009ff007c0c */ /* 0x000fe2000bf05300 */
[----:B------:R-:W-:Y:S02]  /*10a0*/  USHF.R.U64 UR25, UR20, UR15, UR11 ;  /* 0x0000000f14197299 */ /* 0x000fe4000800120b */
[----:B------:R-:W-:Y:S01]  /*10b0*/  USHF.R.U32.HI UR11, URZ, UR15, UR11 ;  /* 0x0000000f3f0b7299 */ /* 0x000fe2000801160b */
[----:B------:R-:W-:Y:S01]  /*10c0*/  UMOV UR10, 0xffffffff ;  /* 0xffffffff000a7882 */ /* 0x000fe20000000000 */
[----:B------:R-:W-:Y:S01]  /*10d0*/  ULDC UR5, c[0x0][0x600] ;  /* 0x0001800000057ab9 */ /* 0x000fe20000000800 */
[----:B------:R-:W-:-:S02]  /*10e0*/  USHF.L.U32 UR10, UR10, UR21, URZ ;  /* 0x000000150a0a7299 */ /* 0x000fc4000800063f */
[----:B------:R-:W-:Y:S02]  /*10f0*/  USHF.R.U64 UR26, UR25, UR21, UR11 ;  /* 0x00000015191a7299 */ /* 0x000fe4000800120b */
[----:B------:R-:W-:Y:S02]  /*1100*/  ULOP3.LUT UR15, URZ, UR10, URZ, 0x33, !UPT ;  /* 0x0000000a3f0f7292 */ /* 0x000fe4000f8e333f */
[----:B------:R-:W-:Y:S02]  /*1110*/  UIADD3 UR19, UR5, -0x1, URZ ;  /* 0xffffffff05137890 */ /* 0x000fe4000fffe03f */
[----:B------:R-:W-:Y:S01]  /*1120*/  USHF.R.U32.HI UR11, URZ, UR21, UR11 ;  /* 0x000000153f0b7299 */ /* 0x000fe2000801160b */
[----:B------:R-:W-:Y:S01]  /*1130*/  ULDC UR22, c[0x0][0x648] ;  /* 0x0001920000167ab9 */ /* 0x000fe20000000800 */
[----:B------:R-:W-:Y:S01]  /*1140*/  ULDC UR23, c[0x0][0x638] ;  /* 0x00018e0000177ab9 */ /* 0x000fe20000000800 */
[----:B------:R-:W-:Y:S01]  /*1150*/  UMOV UR24, 0x1 ;  /* 0x0000000100187882 */ /* 0x000fe20000000000 */
[----:B------:R-:W-:Y:S01]  /*1160*/  UMOV UR10, UR26 ;  /* 0x0000001a000a7c82 */ /* 0x000fe20008000000 */
[----:B------:R-:W-:Y:S07]  /*1170*/  @!P0 BRA `(.L_x_13) ;  /* 0x0000000000308947 */ /* 0x000fee0003800000 */
[----:B------:R-:W-:Y:S02]  /*1180*/  ULDC UR16, c[0x0][0x64c] ;  /* 0x0001930000107ab9 */ /* 0x000fe40000000800 */
        /* <DEDUP_REMOVED lines=8> */
[----:B------:R-:W-:-:S07]  /*1210*/  UIMAD.WIDE.U32.X UR8, UR18, UR9, UR16, UP1 ;  /* 0x00000009120872a5 */ /* 0x000fce00088e0410 */
[----:B------:R-:W-:Y:S01]  /*1220*/  UMOV UR10, UR8 ;  /* 0x00000008000a7c82 */ /* 0x000fe20008000000 */
[----:B------:R-:W-:-:S05]  /*1230*/  UMOV UR11, UR9 ;  /* 0x00000009000b7c82 */ /* 0x000fca0008000000 */
.L_x_13:
[----:B------:R-:W-:Y:S01]  /*1240*/  USHF.R.U64 UR9, UR10, UR22, UR11 ;  /* 0x000000160a097299 */ /* 0x000fe2000800120b */
[----:B------:R-:W-:Y:S01]  /*1250*/  IMAD.MOV.U32 R0, RZ, RZ, 0x1 ;  /* 0x00000001ff007424 */ /* 0x000fe200078e00ff */
[----:B------:R-:W-:Y:S01]  /*1260*/  USHF.L.U32 UR8, UR24, UR21, URZ ;  /* 0x0000001518087299 */ /* 0x000fe2000800063f */
[----:B------:R-:W-:Y:S01]  /*1270*/  IMAD.U32 R19, RZ, RZ, UR4 ;  /* 0x00000004ff137e24 */ /* 0x000fe2000f8e00ff */
[----:B------:R-:W-:Y:S02]  /*1280*/  ULOP3.LUT UR15, UR25, UR15, URZ, 0xc0, !UPT ;  /* 0x0000000f190f7292 */ /* 0x000fe4000f8ec03f */
[----:B------:R-:W-:Y:S02]  /*1290*/  UIADD3 UR10, -UR9, URZ, URZ ;  /* 0x0000003f090a7290 */ /* 0x000fe4000fffe13f */
[----:B------:R-:W-:Y:S02]  /*12a0*/  UIMAD UR15, UR8, UR9, UR15 ;  /* 0x00000009080f72a4 */ /* 0x000fe4000f8e020f */
[----:B------:R-:W-:-:S02]  /*12b0*/  ULOP3.LUT UR19, UR20, UR19, URZ, 0xc0, !UPT ;  /* 0x0000001314137292 */ /* 0x000fc4000f8ec03f */
[----:B------:R-:W-:Y:S01]  /*12c0*/  UIMAD UR8, UR10, UR23, UR26 ;  /* 0x000000170a0872a4 */ /* 0x000fe2000f8e021a */
[----:B------:R-:W-:Y:S01]  /*12d0*/  ULDC UR9, c[0x0][0x610] ;  /* 0x0001840000097ab9 */ /* 0x000fe20000000800 */
[----:B------:R-:W-:Y:S02]  /*12e0*/  UISETP.NE.AND UP1, UPT, UR38, URZ, UPT ;  /* 0x0000003f2600728c */ /* 0x000fe4000bf25270 */
[----:B------:R-:W-:Y:S02]  /*12f0*/  UIMAD UR7, UR15, UR9, UR7 ;  /* 0x000000090f0772a4 */ /* 0x000fe4000f8e0207 */
[----:B------:R-:W-:-:S04]  /*1300*/  UIMAD UR8, UR8, UR5, UR19 ;  /* 0x00000005080872a4 */ /* 0x000fc8000f8e0213 */
[----:B------:R-:W-:Y:S02]  /*1310*/  USEL UR5, UR8, UR7, !UP1 ;  /* 0x0000000708057287 */ /* 0x000fe4000c800000 */
[----:B------:R-:W-:-:S04]  /*1320*/  USEL UR7, UR7, UR8, !UP1 ;  /* 0x0000000807077287 */ /* 0x000fc8000c800000 */
[----:B------:R-:W-:Y:S02]  /*1330*/  IMAD.U32 R2, RZ, RZ, UR5 ;  /* 0x00000005ff027e24 */ /* 0x000fe4000f8e00ff */
[----:B------:R-:W-:-:S07]  /*1340*/  IMAD.U32 R18, RZ, RZ, UR7 ;  /* 0x00000007ff127e24 */ /* 0x000fce000f8e00ff */
.L_x_11:
[----:B------:R-:W-:Y:S05]  /*1350*/  @!P2 BRA `(.L_x_14) ;  /* 0x00000000000ca947 */ /* 0x000fea0003800000 */
[----:B------:R-:W-:Y:S01]  /*1360*/  UCGABAR_WAIT ;  /* 0x0000000000007dc7 */ /* 0x000fe20008000000 */
[----:B------:R-:W-:Y:S01]  /*1370*/  CCTL.IVALL ;  /* 0x00000000ff00798f */ /* 0x000fe20002000000 */
[----:B------:R-:W-:Y:S05]  /*1380*/  BRA `(.L_x_15) ;  /* 0x0000000000047947 */ /* 0x000fea0003800000 */
.L_x_14:
[----:B------:R-:W-:Y:S06]  /*1390*/  BAR.SYNC.DEFER_BLOCKING 0x0 ;  /* 0x0000000000007b1d */ /* 0x000fec0000010000 */
.L_x_15:
[----:B------:R-:W-:Y:S02]  /*13a0*/  ULDC UR4, c[0x0][0x28c] ;  /* 0x0000a30000047ab9 */ /* 0x000fe40000000800 */
[----:B------:R-:W-:-:S04]  /*13b0*/  UIADD3 UR4, UR4, 0x3f, URZ ;  /* 0x0000003f04047890 */ /* 0x000fc8000fffe03f */
[----:B------:R-:W-:-:S04]  /*13c0*/  USHF.R.S32.HI UR5, URZ, 0x1f, UR4 ;  /* 0x0000001f3f057899 */ /* 0x000fc80008011404 */
[----:B------:R-:W-:-:S04]  /*13d0*/  ULEA.HI UR5, UR5, UR4, URZ, 0x6 ;  /* 0x0000000405057291 */ /* 0x000fc8000f8f303f */
[----:B------:R-:W-:Y:S01]  /*13e0*/  USHF.R.S32.HI UR37, URZ, 0x6, UR5 ;  /* 0x000000063f257899 */ /* 0x000fe20008011405 */
[----:B------:R-:W-:Y:S11]  /*13f0*/  @!P3 BRA `(.L_x_16) ;  /* 0x0000003c0008b947 */ /* 0x000ff60003800000 */
[----:B------:R-:W-:-:S06]  /*1400*/  UISETP.GT.U32.AND UP1, UPT, UR14, 0x1, UPT ;  /* 0x000000010e00788c */ /* 0x000fcc000bf24070 */
[----:B------:R-:W-:-:S13]  /*1410*/  PLOP3.LUT P0, PT, PT, PT, UP1, 0x80, 0x0 ;  /* 0x000000000000781c */ /* 0x000fda0003f0f018 */
[----:B------:R-:W-:Y:S05]  /*1420*/  @P0 EXIT ;  /* 0x000000000000094d */ /* 0x000fea0003800000 */
.L_x_17:
[----:B------:R-:W-:-:S08]  /*1430*/  NOP ;  /* 0x0000000000007918 */ /* 0x000fd00000000000 */
[----:B------:R-:W0:Y:S02]  /*1440*/  USETMAXREG.TRY_ALLOC.CTAPOOL UP1, 0xe8 ;  /* 0x000000e8000079c8 */ /* 0x000e240008020600 */
[----:B0-----:R-:W-:-:S13]  /*1450*/  PLOP3.LUT P0, PT, PT, PT, UP1, 0x80, 0x0 ;  /* 0x000000000000781c */ /* 0x001fda0003f0f018 */
[----:B------:R-:W-:Y:S05]  /*1460*/  @!P0 BRA `(.L_x_17) ;  /* 0xfffffffc00f08947 */ /* 0x000fea000383ffff */
[----:B------:R-:W-:-:S13]  /*1470*/  LOP3.LUT P0, RZ, R0, 0xff, RZ, 0xc0, !PT ;  /* 0x000000ff00ff7812 */ /* 0x000fda000780c0ff */
[----:B------:R-:W-:Y:S05]  /*1480*/  @!P0 EXIT ;  /* 0x000000000000894d */ /* 0x000fea0003800000 */
[CC--:B------:R-:W-:Y:S01]  /*1490*/  LEA.HI R0, R9.reuse, R4.reuse, RZ, 0x2 ;  /* 0x0000000409007211 */ /* 0x0c0fe200078f10ff */
[----:B------:R-:W0:Y:S01]  /*14a0*/  S2UR UR5, SR_CgaCtaId ;  /* 0x00000000000579c3 */ /* 0x000e220000008800 */
[----:B------:R-:W-:Y:S01]  /*14b0*/  LEA.HI R9, R9, R4, RZ, 0x5 ;  /* 0x0000000409097211 */ /* 0x000fe200078f28ff */
[----:B------:R-:W-:Y:S01]  /*14c0*/  USHF.R.U32.HI UR4, URZ, 0x2, UR37 ;  /* 0x000000023f047899 */ /* 0x000fe20008011625 */
[--C-:B------:R-:W-:Y:S01]  /*14d0*/  SHF.R.S32.HI R58, RZ, 0x2, R0.reuse ;  /* 0x00000002ff3a7819 */ /* 0x100fe20000011400 */
[----:B------:R-:W-:Y:S01]  /*14e0*/  UMOV UR41, 0x400 ;  /* 0x0000040000297882 */ /* 0x000fe20000000000 */
[----:B------:R-:W-:Y:S01]  /*14f0*/  SHF.R.S32.HI R3, RZ, 0x1f, R0 ;  /* 0x0000001fff037819 */ /* 0x000fe20000011400 */
[----:B------:R-:W-:Y:S01]  /*1500*/  ULOP3.LUT UR44, UR37, 0x3, URZ, 0xc0, !UPT ;  /* 0x00000003252c7892 */ /* 0x000fe2000f8ec03f */
[----:B------:R-:W-:Y:S01]  /*1510*/  SHF.R.S32.HI R9, RZ, 0x5, R9 ;  /* 0x00000005ff097819 */ /* 0x000fe20000011409 */
[----:B------:R-:W2:Y:S01]  /*1520*/  LDC.64 R62, c[0x0][0x5c8] ;  /* 0x00017200ff3e7b82 */ /* 0x000ea20000000a00 */
[----:B------:R-:W-:Y:S01]  /*1530*/  LEA.HI R6, R3, R58, RZ, 0x3 ;  /* 0x0000003a03067211 */ /* 0x000fe200078f18ff */
[----:B------:R-:W-:Y:S01]  /*1540*/  ULOP3.LUT UR4, UR4, 0x1, URZ, 0xc0, !UPT ;  /* 0x0000000104047892 */ /* 0x000fe2000f8ec03f */
[----:B------:R-:W-:Y:S01]  /*1550*/  LOP3.LUT R3, R0, 0xfffffffc, RZ, 0xc0, !PT ;  /* 0xfffffffc00037812 */ /* 0x000fe200078ec0ff */
[----:B------:R-:W-:Y:S01]  /*1560*/  VIADD R0, R5, 0xffffffff ;  /* 0xffffffff05007836 */ /* 0x000fe20000000000 */
[----:B------:R-:W-:Y:S01]  /*1570*/  LOP3.LUT R59, R6, 0xfffffff8, RZ, 0xc0, !PT ;  /* 0xfffffff8063b7812 */ /* 0x000fe200078ec0ff */
[----:B------:R-:W-:-:S02]  /*1580*/  USEL UR44, UR44, URZ, !UP0 ;  /* 0x0000003f2c2c7287 */ /* 0x000fc4000c000000 */
[----:B------:R-:W-:Y:S01]  /*1590*/  IMAD.IADD R3, R4, 0x1, -R3 ;  /* 0x0000000104037824 */ /* 0x000fe200078e0a03 */
[----:B------:R-:W-:Y:S01]  /*15a0*/  UISETP.EQ.U32.AND UP0, UPT, UR4, 0x1, !UP0 ;  /* 0x000000010400788c */ /* 0x000fe2000c702070 */
[----:B------:R-:W1:Y:S01]  /*15b0*/  LDC R4, c[0x0][0x288] ;  /* 0x0000a200ff047b82 */ /* 0x000e620000000800 */
[----:B------:R-:W-:Y:S01]  /*15c0*/  IMAD.IADD R58, R58, 0x1, -R59 ;  /* 0x000000013a3a7824 */ /* 0x000fe200078e0a3b */
[C---:B------:R-:W-:Y:S01]  /*15d0*/  ISETP.NE.AND P0, PT, R0.reuse, RZ, PT ;  /* 0x000000ff0000720c */ /* 0x040fe20003f05270 */
[----:B------:R-:W-:Y:S01]  /*15e0*/  IMAD.SHL.U32 R0, R0, 0x8, RZ ;  /* 0x0000000800007824 */ /* 0x000fe200078e00ff */
[----:B------:R-:W-:Y:S01]  /*15f0*/  UISETP.LT.AND UP1, UPT, UR37, 0x1, UPT ;  /* 0x000000012500788c */ /* 0x000fe2000bf21270 */
[----:B------:R-:W-:Y:S01]  /*1600*/  IMAD.SHL.U32 R60, R3, 0x2, RZ ;  /* 0x00000002033c7824 */ /* 0x000fe200078e00ff */
[----:B0-----:R-:W-:Y:S01]  /*1610*/  ULEA UR41, UR5, UR41, 0x18 ;  /* 0x0000002905297291 */ /* 0x001fe2000f8ec03f */
[--C-:B------:R-:W-:Y:S01]  /*1620*/  SHF.R.S32.HI R59, RZ, 0x1f, R58.reuse ;  /* 0x0000001fff3b7819 */ /* 0x100fe2000001143a */
[C-C-:B------:R-:W-:Y:S01]  /*1630*/  IMAD R66, R9.reuse, -0x10, -R58.reuse ;  /* 0xfffffff009427824 */ /* 0x140fe200078e0a3a */
[----:B------:R-:W-:Y:S01]  /*1640*/  LOP3.LUT R0, R0, 0x8, RZ, 0xc0, !PT ;  /* 0x0000000800007812 */ /* 0x000fe200078ec0ff */
[----:B------:R-:W-:Y:S01]  /*1650*/  UIADD3 UR4, UR41, 0x180, URZ ;  /* 0x0000018029047890 */ /* 0x000fe2000fffe03f */
[----:B------:R-:W-:Y:S01]  /*1660*/  SEL R68, RZ, 0x1, P0 ;  /* 0x00000001ff447807 */ /* 0x000fe20000000000 */
[----:B------:R-:W-:Y:S01]  /*1670*/  UIADD3 UR5, UR41, 0x10180, URZ ;  /* 0x0001018029057890 */ /* 0x000fe2000fffe03f */
[----:B------:R-:W-:Y:S01]  /*1680*/  IMAD.WIDE R58, R9, 0x10, R58 ;  /* 0x00000010093a7825 */ /* 0x000fe200078e023a */
[----:B------:R-:W-:Y:S01]  /*1690*/  UIADD3 UR52, UR41, 0x50, URZ ;  /* 0x0000005029347890 */ /* 0x000fe2000fffe03f */
[C---:B--2---:R-:W-:Y:S01]  /*16a0*/  SHF.L.U64.HI R57, R62.reuse, 0x3, R63 ;  /* 0x000000033e397819 */ /* 0x044fe2000001023f */
[----:B------:R-:W-:Y:S01]  /*16b0*/  USHF.R.U32.HI UR4, URZ, 0x4, UR4 ;  /* 0x000000043f047899 */ /* 0x000fe20008011604 */
[----:B------:R-:W-:Y:S01]  /*16c0*/  IMAD.SHL.U32 R62, R62, 0x8, RZ ;  /* 0x000000083e3e7824 */ /* 0x000fe200078e00ff */
[----:B------:R-:W-:Y:S01]  /*16d0*/  USHF.R.U32.HI UR5, URZ, 0x4, UR5 ;  /* 0x000000043f057899 */ /* 0x000fe20008011605 */
[C---:B------:R-:W-:Y:S01]  /*16e0*/  LOP3.LUT R69, R0.reuse, 0x8, RZ, 0x3c, !PT ;  /* 0x0000000800457812 */ /* 0x040fe200078e3cff */
[----:B------:R-:W-:Y:S01]  /*16f0*/  ULDC UR43, c[0x0][0x658] ;  /* 0x00019600002b7ab9 */ /* 0x000fe20000000800 */
[----:B------:R-:W-:Y:S01]  /*1700*/  UMOV UR6, 0xffffffff ;  /* 0xffffffff00067882 */ /* 0x000fe20000000000 */
[----:B------:R-:W-:Y:S01]  /*1710*/  ULDC UR8, c[0x0][0x284] ;  /* 0x0000a10000087ab9 */ /* 0x000fe20000000800 */
[----:B------:R-:W-:Y:S01]  /*1720*/  USEL UR50, UR37, 0x1, UP1 ;  /* 0x0000000125327887 */ /* 0x000fe20008800000 */
[----:B-1----:R-:W-:Y:S01]  /*1730*/  IMAD R63, R3, -0x2, R4 ;  /* 0xfffffffe033f7824 */ /* 0x002fe200078e0204 */
[----:B------:R-:W-:Y:S01]  /*1740*/  USHF.L.U32 UR6, UR6, UR43, URZ ;  /* 0x0000002b06067299 */ /* 0x000fe2000800063f */
[----:B------:R-:W-:Y:S01]  /*1750*/  LEA R64, R5, UR52, 0x3 ;  /* 0x0000003405407c11 */ /* 0x000fe2000f8e18ff */
[----:B------:R-:W-:Y:S01]  /*1760*/  ULOP3.LUT UR4, UR4, 0x3fff, URZ, 0xc0, !UPT ;  /* 0x00003fff04047892 */ /* 0x000fe2000f8ec03f */
[----:B------:R-:W-:Y:S01]  /*1770*/  LOP3.LUT R65, R0, 0x18, RZ, 0x3c, !PT ;  /* 0x0000001800417812 */ /* 0x000fe200078e3cff */
[----:B------:R-:W-:Y:S01]  /*1780*/  ULOP3.LUT UR5, UR5, 0x3fff, URZ, 0xc0, !UPT ;  /* 0x00003fff05057892 */ /* 0x000fe2000f8ec03f */
[----:B------:R-:W-:Y:S01]  /*1790*/  SHF.R.S32.HI R61, RZ, 0x1f, R60 ;  /* 0x0000001fff3d7819 */ /* 0x000fe2000001143c */
[----:B------:R-:W-:Y:S01]  /*17a0*/  VIADD R66, R66, UR8 ;  /* 0x0000000842427c36 */ /* 0x000fe20008000000 */
[----:B------:R-:W-:Y:S01]  /*17b0*/  ULDC UR42, c[0x0][0x600] ;  /* 0x00018000002a7ab9 */ /* 0x000fe20000000800 */
[----:B------:R-:W-:Y:S01]  /*17c0*/  UMOV UR7, 0x1 ;  /* 0x0000000100077882 */ /* 0x000fe20000000000 */
[----:B------:R-:W-:-:S02]  /*17d0*/  ULOP3.LUT UR51, UR40, 0x1, URZ, 0xfc, !UPT ;  /* 0x0000000128337892 */ /* 0x000fc4000f8efc3f */
[----:B------:R-:W-:Y:S02]  /*17e0*/  USHF.L.U32 UR49, UR37, 0x1, URZ ;  /* 0x0000000125317899 */ /* 0x000fe4000800063f */
[----:B------:R-:W-:Y:S02]  /*17f0*/  USHF.L.U64.HI UR36, UR54, 0x1, UR39 ;  /* 0x0000000136247899 */ /* 0x000fe40008010227 */
[----:B------:R-:W-:Y:S02]  /*1800*/  UIADD3 UR42, UR42, -0x1, URZ ;  /* 0xffffffff2a2a7890 */ /* 0x000fe4000fffe03f */
[----:B------:R-:W-:Y:S02]  /*1810*/  USHF.L.U32 UR43, UR7, UR43, URZ ;  /* 0x0000002b072b7299 */ /* 0x000fe4000800063f */
[----:B------:R-:W-:Y:S02]  /*1820*/  UIADD3 UR50, -UR50, UR37, URZ ;  /* 0x0000002532327290 */ /* 0x000fe4000fffe13f */
[----:B------:R-:W-:-:S02]  /*1830*/  ULOP3.LUT UR45, URZ, UR6, URZ, 0x33, !UPT ;  /* 0x000000063f2d7292 */ /* 0x000fc4000f8e333f */
[----:B------:R-:W-:Y:S02]  /*1840*/  USEL UR46, URZ, 0x1, !UP0 ;  /* 0x000000013f2e7887 */ /* 0x000fe4000c000000 */
[----:B------:R-:W-:Y:S02]  /*1850*/  ULOP3.LUT UR47, UR4, 0x10000, URZ, 0xfc, !UPT ;  /* 0x00010000042f7892 */ /* 0x000fe4000f8efc3f */
[----:B------:R-:W-:-:S12]  /*1860*/  ULOP3.LUT UR48, UR5, 0x10000, URZ, 0xfc, !UPT ;  /* 0x0001000005307892 */ /* 0x000fd8000f8efc3f */
.L_x_101:
[----:B------:R-:W-:-:S04]  /*1870*/  SHF.L.U32 R3, R68, 0x1f, RZ ;  /* 0x0000001f44037819 */ /* 0x000fc800000006ff */
[----:B------:R-:W0:Y:S02]  /*1880*/  SYNCS.PHASECHK.TRANS64.TRYWAIT P0, [R64+URZ+-0x8], R3 ;  /* 0xfffff803400075a7 */ /* 0x000e24000800017f */
[----:B012345:R-:W-:Y:S05]  /*1890*/  @!P0 BRA `(.L_x_18) ;  /* 0x0000004800248947 */ /* 0x03ffea0003800000 */
.L_x_123:
[----:B------:R-:W-:Y:S02]  /*18a0*/  ULDC UR4, c[0x0][0x28c] ;  /* 0x0000a30000047ab9 */ /* 0x000fe40000000800 */
[----:B------:R-:W-:-:S13]  /*18b0*/  ISETP.LT.AND P0, PT, RZ, UR4, PT ;  /* 0x00000004ff007c0c */ /* 0x000fda000bf01270 */
[----:B------:R-:W-:Y:S05]  /*18c0*/  @P0 BRA `(.L_x_19) ;  /* 0x0000000000400947 */ /* 0x000fea0003800000 */
[----:B------:R-:W-:Y:S01]  /*18d0*/  MOV R0, 0x0 ;  /* 0x0000000000007802 */ /* 0x000fe20000000f00 */
[----:B------:R-:W-:Y:S01]  /*18e0*/  ULDC.64 UR4, c[0x4][0x68] ;  /* 0x01001a0000047ab9 */ /* 0x000fe20000000a00 */
[----:B------:R-:W-:Y:S01]  /*18f0*/  ULDC.64 UR6, c[0x4][0x8] ;  /* 0x0100020000067ab9 */ /* 0x000fe20000000a00 */
[----:B------:R-:W-:Y:S01]  /*1900*/  IMAD.U32 R4, RZ, RZ, UR4 ;  /* 0x00000004ff047e24 */ /* 0x000fe2000f8e00ff */
[----:B------:R1:W2:Y:S01]  /*1910*/  LDC.64 R14, c[0x4][R0] ;  /* 0x01000000000e7b82 */ /* 0x0002a20000000a00 */
[----:B------:R-:W-:Y:S01]  /*1920*/  IMAD.U32 R5, RZ, RZ, UR5 ;  /* 0x00000005ff057e24 */ /* 0x000fe2000f8e00ff */
[----:B------:R-:W-:Y:S01]  /*1930*/  ULDC.64 UR4, c[0x4][0x70] ;  /* 0x01001c0000047ab9 */ /* 0x000fe20000000a00 */
[----:B------:R-:W-:Y:S02]  /*1940*/  IMAD.U32 R10, RZ, RZ, UR6 ;  /* 0x00000006ff0a7e24 */ /* 0x000fe4000f8e00ff */
[----:B------:R-:W-:Y:S02]  /*1950*/  IMAD.U32 R6, RZ, RZ, UR4 ;  /* 0x00000004ff067e24 */ /* 0x000fe4000f8e00ff */
[----:B------:R-:W-:-:S02]  /*1960*/  IMAD.U32 R7, RZ, RZ, UR5 ;  /* 0x00000005ff077e24 */ /* 0x000fc4000f8e00ff */
[----:B------:R-:W-:Y:S02]  /*1970*/  IMAD.U32 R11, RZ, RZ, UR7 ;  /* 0x00000007ff0b7e24 */ /* 0x000fe4000f8e00ff */
[----:B------:R-:W-:Y:S02]  /*1980*/  IMAD.MOV.U32 R8, RZ, RZ, 0x1e1 ;  /* 0x000001e1ff087424 */ /* 0x000fe400078e00ff */
[----:B------:R-:W-:Y:S02]  /*1990*/  IMAD.MOV.U32 R12, RZ, RZ, 0x1 ;  /* 0x00000001ff0c7424 */ /* 0x000fe400078e00ff */
[----:B-1----:R-:W-:-:S07]  /*19a0*/  IMAD.MOV.U32 R13, RZ, RZ, RZ ;  /* 0x000000ffff0d7224 */ /* 0x002fce00078e00ff */
[----:B------:R-:W-:-:S07]  /*19b0*/  LEPC R20, `(.L_x_19) ;  /* 0x000000001014794e */ /* 0x000fce0000000000 */
[----:B0-2--5:R-:W-:Y:S05]  /*19c0*/  CALL.ABS.NOINC R14 ;  /* 0x000000000e007343 */ /* 0x025fea0003c00000 */
.L_x_19:
[----:B------:R-:W-:-:S05]  /*19d0*/  IMAD.U32 R0, RZ, RZ, UR51 ;  /* 0x00000033ff007e24 */ /* 0x000fca000f8e00ff */
[----:B------:R-:W-:-:S13]  /*19e0*/  ISETP.NE.AND P0, PT, R0, 0x3, PT ;  /* 0x000000030000780c */ /* 0x000fda0003f05270 */
[----:B------:R-:W-:Y:S05]  /*19f0*/  @!P0 BRA `(.L_x_20) ;  /* 0x0000000000048947 */ /* 0x000fea0003800000 */
[----:B------:R-:W-:Y:S01]  /*1a00*/  BPT.TRAP 0x1 ;  /* 0x000000040000795c */ /* 0x000fe20000300000 */
.L_x_20:
[----:B0-----:R-:W-:Y:S02]  /*1a10*/  IMAD.U32 R3, RZ, RZ, UR44 ;  /* 0x0000002cff037e24 */ /* 0x001fe4000f8e00ff */
[----:B------:R-:W-:-:S03]  /*1a20*/  IMAD.U32 R0, RZ, RZ, UR46 ;  /* 0x0000002eff007e24 */ /* 0x000fc6000f8e00ff */
[----:B------:R-:W-:Y:S02]  /*1a30*/  LEA R3, R3, UR41, 0x3 ;  /* 0x0000002903037c11 */ /* 0x000fe4000f8e18ff */
[----:B------:R-:W-:-:S04]  /*1a40*/  SHF.L.U32 R0, R0, 0x1f, RZ ;  /* 0x0000001f00007819 */ /* 0x000fc800000006ff */
[----:B------:R0:W1:Y:S01]  /*1a50*/  SYNCS.PHASECHK.TRANS64.TRYWAIT P1, [R3+URZ], R0 ;  /* 0x00000000030075a7 */ /* 0x000062000802017f */
[----:B------:R-:W-:Y:S05]  /*1a60*/  @!P0 BRA `(.L_x_21) ;  /* 0x0000000000048947 */ /* 0x000fea0003800000 */
[----:B------:R-:W-:Y:S01]  /*1a70*/  BPT.TRAP 0x1 ;  /* 0x000000040000795c */ /* 0x000fe20000300000 */
.L_x_21:
[----:B-1----:R-:W-:Y:S05]  /*1a80*/  @P1 BRA `(.L_x_22) ;  /* 0x0000000000081947 */ /* 0x002fea0003800000 */
[----:B------:R-:W1:Y:S02]  /*1a90*/  SYNCS.PHASECHK.TRANS64.TRYWAIT P1, [R3+URZ], R0 ;  /* 0x00000000030075a7 */ /* 0x000e64000802017f */
[----:B-1----:R-:W-:Y:S05]  /*1aa0*/  @!P1 BRA `(.L_x_23) ;  /* 0x0000004400b49947 */ /* 0x002fea0003800000 */
.L_x_22:
[----:B------:R-:W-:Y:S05]  /*1ab0*/  WARPSYNC.ALL ;  /* 0x0000000000007948 */ /* 0x000fea0003800000 */
[----:B------:R-:W-:Y:S01]  /*1ac0*/  ULEA UR9, UR44, UR47, 0xa ;  /* 0x0000002f2c097291 */ /* 0x000fe2000f8e503f */
[----:B------:R-:W-:Y:S01]  /*1ad0*/  WARPGROUP.ARRIVE ;  /* 0x00000000000079c5 */ /* 0x000fe20000000000 */
[----:B------:R-:W-:Y:S01]  /*1ae0*/  ULEA UR8, UR44, UR48, 0xa ;  /* 0x000000302c087291 */ /* 0x000fe2000f8e503f */
[----:B01----:R-:W-:Y:S01]  /*1af0*/  IMAD.U32 R0, RZ, RZ, UR50 ;  /* 0x00000032ff007e24 */ /* 0x003fe2000f8e00ff */
[----:B------:R-:W-:Y:S01]  /*1b00*/  UMOV UR5, 0x40000040 ;  /* 0x4000004000057882 */ /* 0x000fe20000000000 */
[----:B------:R-:W-:-:S02]  /*1b10*/  UMOV UR7, 0x40000040 ;  /* 0x4000004000077882 */ /* 0x000fc40000000000 */
[----:B------:R-:W-:Y:S01]  /*1b20*/  UMOV UR4, UR9 ;  /* 0x0000000900047c82 */ /* 0x000fe20008000000 */
[----:B------:R-:W-:Y:S01]  /*1b30*/  ISETP.GE.AND P1, PT, R0, 0x1, PT ;  /* 0x000000010000780c */ /* 0x000fe20003f26270 */
[----:B------:R-:W-:Y:S02]  /*1b40*/  UMOV UR6, UR8 ;  /* 0x0000000800067c82 */ /* 0x000fe40008000000 */
[----:B------:R-:W-:Y:S01]  /*1b50*/  HGMMA.64x64x8.F32.TF32 R24, gdesc[UR4], RZ, !UPT, gsb0 ;  /* 0x04e00000041879f0 */ /* 0x000fe2000c0028ff */
[----:B------:R-:W-:Y:S02]  /*1b60*/  UIADD3 UR4, UR9, 0x2, URZ ;  /* 0x0000000209047890 */ /* 0x000fe4000fffe03f */
[----:B------:R-:W-:Y:S01]  /*1b70*/  UIADD3 UR6, UR8, 0x2, URZ ;  /* 0x0000000208067890 */ /* 0x000fe2000fffe03f */
[----:B------:R-:W-:Y:S01]  /*1b80*/  UMOV UR5, 0x40000040 ;  /* 0x4000004000057882 */ /* 0x000fe20000000000 */
[----:B------:R-:W-:Y:S01]  /*1b90*/  UMOV UR7, 0x40000040 ;  /* 0x4000004000077882 */ /* 0x000fe20000000000 */
[----:B------:R-:W-:-:S02]  /*1ba0*/  WARPGROUP.DEPBAR.LE gsb0, 0x0 ;  /* 0x00008000000079c5 */ /* 0x000fc40000010000 */
[----:B------:R-:W-:-:S06]  /*1bb0*/  WARPGROUP.ARRIVE ;  /* 0x00000000000079c5 */ /* 0x000fcc0000000000 */
[----:B------:R-:W-:Y:S01]  /*1bc0*/  HGMMA.64x64x8.F32.TF32 R24, gdesc[UR4], R24, gsb0 ;  /* 0x04e00000041879f0 */ /* 0x000fe20008002818 */
[----:B------:R-:W-:Y:S02]  /*1bd0*/  UIADD3 UR4, UR9, 0x4, URZ ;  /* 0x0000000409047890 */ /* 0x000fe4000fffe03f */
[----:B------:R-:W-:Y:S01]  /*1be0*/  UIADD3 UR6, UR8, 0x4, URZ ;  /* 0x0000000408067890 */ /* 0x000fe2000fffe03f */
[----:B------:R-:W-:Y:S01]  /*1bf0*/  UMOV UR5, 0x40000040 ;  /* 0x4000004000057882 */ /* 0x000fe20000000000 */
[----:B------:R-:W-:Y:S01]  /*1c00*/  UMOV UR7, 0x40000040 ;  /* 0x4000004000077882 */ /* 0x000fe20000000000 */
[----:B------:R-:W-:Y:S02]  /*1c10*/  WARPGROUP.DEPBAR.LE gsb0, 0x0 ;  /* 0x00008000000079c5 */ /* 0x000fe40000010000 */
        /* <DEDUP_REMOVED lines=36> */
[----:B------:R-:W-:Y:S03]  /*1e60*/  HGMMA.64x64x8.F32.TF32 R24, gdesc[UR4], R24, gsb0 ;  /* 0x04e00000041879f0 */ /* 0x000fe60008002818 */
[----:B------:R-:W-:Y:S02]  /*1e70*/  WARPGROUP.DEPBAR.LE gsb0, 0x0 ;  /* 0x00008000000079c5 */ /* 0x000fe40000010000 */
[----:B------:R-:W-:Y:S05]  /*1e80*/  @!P1 BRA `(.L_x_24) ;  /* 0x0000000400889947 */ /* 0x000fea0003800000 */
[----:B------:R-:W-:Y:S01]  /*1e90*/  UIADD3 UR8, UR44, 0x1, URZ ;  /* 0x000000012c087890 */ /* 0x000fe2000fffe03f */
[----:B------:R-:W-:Y:S02]  /*1ea0*/  IMAD.U32 R0, RZ, RZ, UR50 ;  /* 0x00000032ff007e24 */ /* 0x000fe4000f8e00ff */
[----:B------:R-:W-:Y:S01]  /*1eb0*/  IMAD.U32 R3, RZ, RZ, UR44 ;  /* 0x0000002cff037e24 */ /* 0x000fe2000f8e00ff */
[----:B------:R-:W-:-:S04]  /*1ec0*/  UISETP.NE.AND UP0, UPT, UR8, 0x4, UPT ;  /* 0x000000040800788c */ /* 0x000fc8000bf05270 */
[----:B------:R-:W-:Y:S02]  /*1ed0*/  USEL UR4, URZ, 0x1, UP0 ;  /* 0x000000013f047887 */ /* 0x000fe40008000000 */
[----:B------:R-:W-:Y:S02]  /*1ee0*/  USEL UR8, UR8, URZ, UP0 ;  /* 0x0000003f08087287 */ /* 0x000fe40008000000 */
[----:B------:R-:W-:-:S06]  /*1ef0*/  ULOP3.LUT UR4, UR46, UR4, URZ, 0x3c, !UPT ;  /* 0x000000042e047292 */ /* 0x000fcc000f8e3c3f */
[----:B------:R-:W-:-:S07]  /*1f00*/  IMAD.U32 R6, RZ, RZ, UR4 ;  /* 0x00000004ff067e24 */ /* 0x000fce000f8e00ff */
.L_x_31:
[----:B------:R-:W-:Y:S05]  /*1f10*/  @!P0 BRA `(.L_x_25) ;  /* 0x0000000000048947 */ /* 0x000fea0003800000 */
[----:B------:R-:W-:Y:S01]  /*1f20*/  BPT.TRAP 0x1 ;  /* 0x000000040000795c */ /* 0x000fe20000300000 */
.L_x_25:
[----:B------:R-:W-:Y:S01]  /*1f30*/  ULEA UR4, UR8, UR41, 0x3 ;  /* 0x0000002908047291 */ /* 0x000fe2000f8e183f */
[----:B------:R-:W-:-:S08]  /*1f40*/  SHF.L.U32 R4, R6, 0x1f, RZ ;  /* 0x0000001f06047819 */ /* 0x000fd000000006ff */
[----:B------:R0:W1:Y:S01]  /*1f50*/  SYNCS.PHASECHK.TRANS64.TRYWAIT P1, [UR4], R4 ;  /* 0x00000004ff0075a7 */ /* 0x0000620008020144 */
[----:B------:R-:W-:Y:S05]  /*1f60*/  @!P0 BRA `(.L_x_26) ;  /* 0x0000000000048947 */ /* 0x000fea0003800000 */
[----:B------:R-:W-:Y:S01]  /*1f70*/  BPT.TRAP 0x1 ;  /* 0x000000040000795c */ /* 0x000fe20000300000 */
.L_x_26:
[----:B-1----:R-:W-:Y:S05]  /*1f80*/  @P1 BRA `(.L_x_27) ;  /* 0x0000000000081947 */ /* 0x002fea0003800000 */
[----:B------:R-:W1:Y:S02]  /*1f90*/  SYNCS.PHASECHK.TRANS64.TRYWAIT P1, [UR4], R4 ;  /* 0x00000004ff0075a7 */ /* 0x000e640008020144 */
[----:B-1----:R-:W-:Y:S05]  /*1fa0*/  @!P1 BRA `(.L_x_28) ;  /* 0x0000004000889947 */ /* 0x002fea0003800000 */
.L_x_27:
[----:B------:R-:W-:Y:S01]  /*1fb0*/  ULEA UR10, UR8, UR47, 0xa ;  /* 0x0000002f080a7291 */ /* 0x000fe2000f8e503f */
[----:B------:R-:W-:Y:S01]  /*1fc0*/  WARPGROUP.ARRIVE ;  /* 0x00000000000079c5 */ /* 0x000fe20000000000 */
[----:B------:R-:W-:Y:S01]  /*1fd0*/  ULEA UR9, UR8, UR48, 0xa ;  /* 0x0000003008097291 */ /* 0x000fe2000f8e503f */
[----:B------:R-:W-:Y:S01]  /*1fe0*/  UMOV UR5, 0x40000040 ;  /* 0x4000004000057882 */ /* 0x000fe20000000000 */
[----:B------:R-:W-:-:S03]  /*1ff0*/  UMOV UR7, 0x40000040 ;  /* 0x4000004000077882 */ /* 0x000fc60000000000 */
[----:B------:R-:W-:Y:S02]  /*2000*/  UMOV UR4, UR10 ;  /* 0x0000000a00047c82 */ /* 0x000fe40008000000 */
[----:B------:R-:W-:Y:S02]  /*2010*/  UMOV UR6, UR9 ;  /* 0x0000000900067c82 */ /* 0x000fe40008000000 */
[----:B------:R-:W-:Y:S01]  /*2020*/  HGMMA.64x64x8.F32.TF32 R24, gdesc[UR4], R24, gsb0 ;  /* 0x04e00000041879f0 */ /* 0x000fe20008002818 */
        /* <DEDUP_REMOVED lines=51> */
[----:B------:R-:W-:Y:S01]  /*2360*/  BPT.TRAP 0x1 ;  /* 0x000000040000795c */ /* 0x000fe20000300000 */
.L_x_29:
[----:B------:R-:W-:Y:S01]  /*2370*/  ISETP.NE.AND P1, PT, R67, RZ, PT ;  /* 0x000000ff4300720c */ /* 0x000fe20003f25270 */
[----:B------:R-:W-:-:S12]  /*2380*/  UISETP.GT.U32.AND UP0, UPT, UR40, 0x1, UPT ;  /* 0x000000012800788c */ /* 0x000fd8000bf04070 */
[----:B01----:R-:W-:-:S05]  /*2390*/  @P1 LEA R4, R3, UR41, 0x3 ;  /* 0x0000002903041c11 */ /* 0x003fca000f8e18ff */
[----:B------:R-:W-:-:S05]  /*23a0*/  @P1 VIADD R5, R4, 0x20 ;  /* 0x0000002004051836 */ /* 0x000fca0000000000 */
[----:B------:R-:W-:-:S04]  /*23b0*/  @P1 PRMT R5, R22, 0x654, R5 ;  /* 0x0000065416051816 */ /* 0x000fc80000000005 */
[----:B------:R0:W-:Y:S01]  /*23c0*/  @P1 SYNCS.ARRIVE.TRANS64.RED.A1T0 RZ, [R5+URZ], RZ ;  /* 0x000000ff05ff19a7 */ /* 0x0001e2000810043f */
[----:B------:R-:W-:-:S13]  /*23d0*/  PLOP3.LUT P1, PT, PT, PT, UP0, 0x80, 0x0 ;  /* 0x000000000000781c */ /* 0x000fda0003f2f008 */
[----:B0-----:R-:W-:Y:S05]  /*23e0*/  @P1 BRA `(.L_x_30) ;  /* 0x0000000000041947 */ /* 0x001fea0003800000 */
[----:B------:R-:W-:Y:S01]  /*23f0*/  BPT.TRAP 0x1 ;  /* 0x000000040000795c */ /* 0x000fe20000300000 */
.L_x_30:
[----:B------:R-:W-:Y:S01]  /*2400*/  UIADD3 UR8, UR8, 0x1, URZ ;  /* 0x0000000108087890 */ /* 0x000fe2000fffe03f */
[C---:B------:R-:W-:Y:S01]  /*2410*/  ISETP.GT.AND P2, PT, R0.reuse, 0x1, PT ;  /* 0x000000010000780c */ /* 0x040fe20003f44270 */
[----:B------:R-:W-:Y:S02]  /*2420*/  VIADD R3, R3, 0x1 ;  /* 0x0000000103037836 */ /* 0x000fe40000000000 */
[----:B------:R-:W-:Y:S01]  /*2430*/  UISETP.NE.AND UP0, UPT, UR8, 0x4, UPT ;  /* 0x000000040800788c */ /* 0x000fe2000bf05270 */
[----:B------:R-:W-:Y:S02]  /*2440*/  VIADD R0, R0, 0xffffffff ;  /* 0xffffffff00007836 */ /* 0x000fe40000000000 */
[C---:B------:R-:W-:Y:S01]  /*2450*/  ISETP.NE.AND P1, PT, R3.reuse, 0x4, PT ;  /* 0x000000040300780c */ /* 0x040fe20003f25270 */
[----:B------:R-:W-:Y:S02]  /*2460*/  USEL UR4, URZ, 0x1, UP0 ;  /* 0x000000013f047887 */ /* 0x000fe40008000000 */
[----:B------:R-:W-:Y:S01]  /*2470*/  USEL UR8, UR8, URZ, UP0 ;  /* 0x0000003f08087287 */ /* 0x000fe20008000000 */
[----:B------:R-:W-:-:S03]  /*2480*/  SEL R3, R3, RZ, P1 ;  /* 0x000000ff03037207 */ /* 0x000fc60000800000 */
[----:B------:R-:W-:Y:S01]  /*2490*/  LOP3.LUT R6, R6, UR4, RZ, 0x3c, !PT ;  /* 0x0000000406067c12 */ /* 0x000fe2000f8e3cff */
[----:B------:R-:W-:Y:S07]  /*24a0*/  @P2 BRA `(.L_x_31) ;  /* 0xfffffff800982947 */ /* 0x000fee000383ffff */
.L_x_24:
[----:B------:R-:W0:Y:S01]  /*24b0*/  LDC R0, c[0x0][0x28c] ;  /* 0x0000a300ff007b82 */ /* 0x000e220000000800 */
[----:B------:R1:W-:Y:S01]  /*24c0*/  SYNCS.ARRIVE.TRANS64.A1T0 RZ, [R69+UR52], RZ ;  /* 0x000000ff45ff79a7 */ /* 0x0003e20008100034 */
[----:B0-----:R-:W-:-:S13]  /*24d0*/  ISETP.GE.AND P1, PT, R0, 0x1, PT ;  /* 0x000000010000780c */ /* 0x001fda0003f26270 */
[----:B-1----:R-:W-:Y:S05]  /*24e0*/  @!P1 BRA `(.L_x_32) ;  /* 0x0000000000409947 */ /* 0x002fea0003800000 */
[----:B------:R-:W-:Y:S05]  /*24f0*/  @!P0 BRA `(.L_x_33) ;  /* 0x0000000000048947 */ /* 0x000fea0003800000 */
[----:B------:R-:W-:Y:S01]  /*2500*/  BPT.TRAP 0x1 ;  /* 0x000000040000795c */ /* 0x000fe20000300000 */
.L_x_33:
[----:B------:R-:W-:Y:S01]  /*2510*/  ISETP.NE.AND P0, PT, R67, RZ, PT ;  /* 0x000000ff4300720c */ /* 0x000fe20003f05270 */
[----:B------:R-:W-:-:S12]  /*2520*/  IMAD.U32 R3, RZ, RZ, UR41 ;  /* 0x00000029ff037e24 */ /* 0x000fd8000f8e00ff */
[----:B------:R-:W-:-:S05]  /*2530*/  VOTEU.ANY UP0, P0 ;  /* 0x00000000003f7886 */ /* 0x000fca0000000100 */
[----:B------:R-:W-:Y:S02]  /*2540*/  @UP0 UIADD3 UR4, UR50, UR44, URZ ;  /* 0x0000002c32040290 */ /* 0x000fe4000fffe03f */
[----:B------:R-:W-:-:S04]  /*2550*/  UISETP.GT.U32.AND UP0, UPT, UR40, 0x1, UPT ;  /* 0x000000012800788c */ /* 0x000fc8000bf04070 */
[----:B------:R-:W-:-:S04]  /*2560*/  IMAD.U32 R0, RZ, RZ, UR4 ;  /* 0x00000004ff007e24 */ /* 0x000fc8000f8e00ff */
[----:B------:R-:W-:-:S05]  /*2570*/  @P0 IMAD.SHL.U32 R0, R0, 0x8, RZ ;  /* 0x0000000800000824 */ /* 0x000fca00078e00ff */
[----:B------:R-:W-:-:S04]  /*2580*/  @P0 LOP3.LUT R0, R0, 0x18, RZ, 0xc0, !PT ;  /* 0x0000001800000812 */ /* 0x000fc800078ec0ff */
[----:B------:R-:W-:-:S04]  /*2590*/  @P0 IADD3 R3, R3, 0x20, R0 ;  /* 0x0000002003030810 */ /* 0x000fc80007ffe000 */
[----:B------:R-:W-:-:S04]  /*25a0*/  @P0 PRMT R3, R22, 0x654, R3 ;  /* 0x0000065416030816 */ /* 0x000fc80000000003 */
[----:B------:R0:W-:Y:S01]  /*25b0*/  @P0 SYNCS.ARRIVE.TRANS64.RED.A1T0 RZ, [R3+URZ], RZ ;  /* 0x000000ff03ff09a7 */ /* 0x0001e2000810043f */
[----:B------:R-:W-:-:S13]  /*25c0*/  PLOP3.LUT P0, PT, PT, PT, UP0, 0x80, 0x0 ;  /* 0x000000000000781c */ /* 0x000fda0003f0f008 */
[----:B0-----:R-:W-:Y:S05]  /*25d0*/  @P0 BRA `(.L_x_32) ;  /* 0x0000000000040947 */ /* 0x001fea0003800000 */
[----:B------:R-:W-:Y:S01]  /*25e0*/  BPT.TRAP 0x1 ;  /* 0x000000040000795c */ /* 0x000fe20000300000 */
.L_x_32:
[----:B------:R-:W-:Y:S02]  /*25f0*/  SHF.L.U32 R3, R68, 0x1f, RZ ;  /* 0x0000001f44037819 */ /* 0x000fe400000006ff */
[----:B------:R-:W-:Y:S02]  /*2600*/  SHF.R.S32.HI R13, RZ, 0x1f, R19 ;  /* 0x0000001fff0d7819 */ /* 0x000fe40000011413 */
[----:B------:R-:W0:Y:S02]  /*2610*/  SYNCS.PHASECHK.TRANS64.TRYWAIT P0, [R64+URZ+0x8], R3 ;  /* 0x00000803400075a7 */ /* 0x000e24000800017f */
[----:B0-----:R-:W-:Y:S05]  /*2620*/  @!P0 BRA `(.L_x_34) ;  /* 0x0000003c00008947 */ /* 0x001fea0003800000 */
.L_x_124:
[----:B------:R-:W-:Y:S01]  /*2630*/  IMAD.SHL.U32 R5, R18, 0x40, RZ ;  /* 0x0000004012057824 */ /* 0x000fe200078e00ff */
[----:B------:R-:W-:Y:S01]  /*2640*/  ULDC UR6, c[0x0][0x284] ;  /* 0x0000a10000067ab9 */ /* 0x000fe20000000800 */
[----:B------:R-:W-:Y:S01]  /*2650*/  IMAD.SHL.U32 R10, R2, 0x40, RZ ;  /* 0x00000040020a7824 */ /* 0x000fe200078e00ff */
[----:B------:R-:W-:Y:S01]  /*2660*/  ULDC.64 UR4, c[0x0][0x5d0] ;  /* 0x0001740000047ab9 */ /* 0x000fe20000000a00 */
[----:B------:R-:W-:Y:S01]  /*2670*/  IMAD.WIDE R14, R18, 0x40, R58 ;  /* 0x00000040120e7825 */ /* 0x000fe200078e023a */
[----:B------:R-:W-:Y:S01]  /*2680*/  ISETP.GE.AND P0, PT, R5, UR6, PT ;  /* 0x0000000605007c0c */ /* 0x000fe2000bf06270 */
[----:B------:R-:W-:Y:S01]  /*2690*/  ULDC UR6, c[0x0][0x288] ;  /* 0x0000a20000067ab9 */ /* 0x000fe20000000800 */
[----:B------:R-:W-:Y:S01]  /*26a0*/  SHF.R.S32.HI R11, RZ, 0x1f, R10 ;  /* 0x0000001fff0b7819 */ /* 0x000fe2000001140a */
[----:B------:R-:W-:Y:S01]  /*26b0*/  IMAD R0, R13, UR4, RZ ;  /* 0x000000040d007c24 */ /* 0x000fe2000f8e02ff */
[----:B------:R-:W-:Y:S01]  /*26c0*/  ISETP.GE.OR P0, PT, R10, UR6, P0 ;  /* 0x000000060a007c0c */ /* 0x000fe20008706670 */
[----:B0-----:R-:W-:-:S04]  /*26d0*/  IMAD.WIDE.U32 R2, R19, UR4, R60 ;  /* 0x0000000413027c25 */ /* 0x001fc8000f8e003c */
[----:B------:R-:W-:Y:S01]  /*26e0*/  IMAD R7, R19, UR5, R0 ;  /* 0x0000000513077c24 */ /* 0x000fe2000f8e0200 */
[----:B------:R-:W-:Y:S01]  /*26f0*/  IADD3 R2, P1, R10, R2, RZ ;  /* 0x000000020a027210 */ /* 0x000fe20007f3e0ff */
[----:B------:R-:W-:Y:S02]  /*2700*/  ULDC.64 UR4, c[0x0][0x5c8] ;  /* 0x0001720000047ab9 */ /* 0x000fe40000000a00 */
[----:B------:R-:W-:Y:S01]  /*2710*/  IMAD R9, R15, UR4, RZ ;  /* 0x000000040f097c24 */ /* 0x000fe2000f8e02ff */
[----:B------:R-:W-:-:S03]  /*2720*/  IADD3.X R3, R11, R3, R7, P1, !PT ;  /* 0x000000030b037210 */ /* 0x000fc60000ffe407 */
[C---:B------:R-:W-:Y:S02]  /*2730*/  IMAD R9, R14.reuse, UR5, R9 ;  /* 0x000000050e097c24 */ /* 0x040fe4000f8e0209 */
[----:B------:R-:W-:Y:S01]  /*2740*/  IMAD.WIDE.U32 R20, R14, UR4, R2 ;  /* 0x000000040e147c25 */ /* 0x000fe2000f8e0002 */
[----:B------:R-:W-:Y:S06]  /*2750*/  @P0 BRA `(.L_x_35) ;  /* 0x0000002000500947 */ /* 0x000fec0003800000 */
[----:B-----5:R-:W-:Y:S01]  /*2760*/  FSETP.NEU.AND P1, PT, R56, RZ, PT ;  /* 0x000000ff3800720b */ /* 0x020fe20003f2d000 */
[----:B------:R-:W-:Y:S01]  /*2770*/  IMAD.IADD R18, R63, 0x1, -R10 ;  /* 0x000000013f127824 */ /* 0x000fe200078e0a0a */
[----:B------:R-:W-:Y:S01]  /*2780*/  BSSY B0, `(.L_x_35) ;  /* 0x0000211000007945 */ /* 0x000fe20003800000 */
[----:B------:R-:W-:Y:S02]  /*2790*/  IMAD.IADD R0, R66, 0x1, -R5 ;  /* 0x0000000142007824 */ /* 0x000fe400078e0a05 */
[----:B------:R-:W-:Y:S01]  /*27a0*/  IMAD.IADD R77, R21, 0x1, R9 ;  /* 0x00000001154d7824 */ /* 0x000fe200078e0209 */
[----:B------:R-:W-:-:S04]  /*27b0*/  ISETP.GT.AND P0, PT, R18, RZ, PT ;  /* 0x000000ff1200720c */ /* 0x000fc80003f04270 */
[----:B------:R-:W-:-:S03]  /*27c0*/  ISETP.GT.AND P2, PT, R0, RZ, P0 ;  /* 0x000000ff0000720c */ /* 0x000fc60000744270 */
[----:B------:R-:W-:Y:S10]  /*27d0*/  @!P1 BRA `(.L_x_36) ;  /* 0x0000001400d49947 */ /* 0x000ff40003800000 */
[----:B------:R-:W0:Y:S01]  /*27e0*/  LDC.64 R70, c[0x0][0x5b8] ;  /* 0x00016e00ff467b82 */ /* 0x000e220000000a00 */
[----:B------:R-:W-:-:S07]  /*27f0*/  ULDC.64 UR4, c[0x0][0x5c0] ;  /* 0x0001700000047ab9 */ /* 0x000fce0000000a00 */
[----:B------:R-:W1:Y:S08]  /*2800*/  LDC.64 R72, c[0x0][0x5b0] ;  /* 0x00016c00ff487b82 */ /* 0x000e700000000a00 */
[----:B------:R-:W2:Y:S01]  /*2810*/  LDC.64 R74, c[0x0][0x5a8] ;  /* 0x00016a00ff4a7b82 */ /* 0x000ea20000000a00 */
[-C--:B0-----:R-:W-:Y:S02]  /*2820*/  IMAD R4, R13, R70.reuse, RZ ;  /* 0x000000460d047224 */ /* 0x081fe400078e02ff */
[----:B------:R-:W-:-:S04]  /*2830*/  IMAD.WIDE.U32 R2, R19, R70, R60 ;  /* 0x0000004613027225 */ /* 0x000fc800078e003c */
[----:B------:R-:W-:Y:S01]  /*2840*/  IMAD R21, R19, R71, R4 ;  /* 0x0000004713157224 */ /* 0x000fe200078e0204 */
[----:B------:R-:W-:Y:S01]  /*2850*/  IADD3 R6, P1, R10, R2, RZ ;  /* 0x000000020a067210 */ /* 0x000fe20007f3e0ff */
[----:B-1----:R-:W-:-:S03]  /*2860*/  IMAD R2, R15, R72, RZ ;  /* 0x000000480f027224 */ /* 0x002fc600078e02ff */
[----:B------:R-:W-:Y:S01]  /*2870*/  IADD3.X R7, R11, R3, R21, P1, !PT ;  /* 0x000000030b077210 */ /* 0x000fe20000ffe415 */
[C---:B------:R-:W-:Y:S02]  /*2880*/  IMAD R71, R14.reuse, R73, R2 ;  /* 0x000000490e477224 */ /* 0x040fe400078e0202 */
[----:B------:R-:W-:-:S04]  /*2890*/  IMAD.WIDE.U32 R2, R14, R72, R6 ;  /* 0x000000480e027225 */ /* 0x000fc800078e0006 */
[----:B------:R-:W-:Y:S01]  /*28a0*/  IMAD.IADD R3, R3, 0x1, R71 ;  /* 0x0000000103037824 */ /* 0x000fe200078e0247 */
[----:B--2---:R-:W-:-:S04]  /*28b0*/  LEA R8, P1, R2, R74, 0x2 ;  /* 0x0000004a02087211 */ /* 0x004fc800078210ff */
[----:B------:R-:W-:-:S05]  /*28c0*/  LEA.HI.X R9, R2, R75, R3, 0x2, P1 ;  /* 0x0000004b02097211 */ /* 0x000fca00008f1403 */
[----:B------:R0:W2:Y:S01]  /*28d0*/  @P2 LDG.E.LTC128B R15, desc[UR56][R8.64] ;  /* 0x00000038080f2981 */ /* 0x0000a2000c1e1920 */
[----:B------:R-:W-:Y:S01]  /*28e0*/  IMAD.WIDE.U32 R2, R14, R72, R10 ;  /* 0x000000480e027225 */ /* 0x000fe200078e000a */
[----:B------:R-:W-:Y:S01]  /*28f0*/  LEA R4, P3, R20, UR4, 0x2 ;  /* 0x0000000414047c11 */ /* 0x000fe2000f8610ff */
[----:B------:R-:W-:Y:S01]  /*2900*/  BSSY B1, `(.L_x_37) ;  /* 0x0000014000017945 */ /* 0x000fe20003800000 */
[----:B------:R-:W-:-:S04]  /*2910*/  IADD3 R12, P1, R60, R2, RZ ;  /* 0x000000023c0c7210 */ /* 0x000fc80007f3e0ff */
[----:B------:R-:W-:Y:S01]  /*2920*/  IADD3.X R13, R61, R71, R3, P1, !PT ;  /* 0x000000473d0d7210 */ /* 0x000fe20000ffe403 */
[----:B0-----:R-:W-:Y:S01]  /*2930*/  IMAD.SHL.U32 R8, R72, 0x8, RZ ;  /* 0x0000000848087824 */ /* 0x001fe200078e00ff */
[----:B------:R-:W-:Y:S02]  /*2940*/  ISETP.GT.AND P1, PT, R18, 0x1, PT ;  /* 0x000000011200780c */ /* 0x000fe40003f24270 */
[----:B------:R-:W-:Y:S01]  /*2950*/  SHF.L.U64.HI R9, R72, 0x3, R73 ;  /* 0x0000000348097819 */ /* 0x000fe20000010249 */
[----:B------:R-:W-:-:S04]  /*2960*/  IMAD.WIDE.U32 R12, R19, R70, R12 ;  /* 0x00000046130c7225 */ /* 0x000fc800078e000c */
[----:B------:R-:W-:Y:S01]  /*2970*/  IMAD.IADD R3, R21, 0x1, R13 ;  /* 0x0000000115037824 */ /* 0x000fe200078e020d */
[----:B------:R-:W-:Y:S01]  /*2980*/  LEA R2, P4, R12, R74, 0x2 ;  /* 0x0000004a0c027211 */ /* 0x000fe200078810ff */
[----:B------:R-:W-:-:S03]  /*2990*/  IMAD.WIDE.U32 R8, R14, R72, R8 ;  /* 0x000000480e087225 */ /* 0x000fc600078e0008 */
[----:B------:R-:W-:Y:S02]  /*29a0*/  LEA.HI.X R3, R12, R75, R3, 0x2, P4 ;  /* 0x0000004b0c037211 */ /* 0x000fe400020f1403 */
[----:B--2---:R-:W-:-:S05]  /*29b0*/  LOP3.LUT R5, R15, 0xffffe000, RZ, 0xc0, !PT ;  /* 0xffffe0000f057812 */ /* 0x004fca00078ec0ff */
[----:B------:R-:W-:-:S04]  /*29c0*/  FMUL R5, R5, R56 ;  /* 0x0000003805057220 */ /* 0x000fc80000400000 */
[----:B------:R-:W-:Y:S01]  /*29d0*/  FFMA R79, R24, R23, R5 ;  /* 0x00000017184f7223 */ /* 0x000fe20000000005 */
[----:B------:R-:W-:Y:S02]  /*29e0*/  LEA.HI.X R5, R20, UR5, R77, 0x2, P3 ;  /* 0x0000000514057c11 */ /* 0x000fe400098f144d */
[----:B------:R-:W-:Y:S02]  /*29f0*/  ISETP.GT.AND P3, PT, R0, RZ, P1 ;  /* 0x000000ff0000720c */ /* 0x000fe40000f64270 */
[----:B------:R-:W-:-:S05]  /*2a00*/  F2FP.TF32.F32.PACK_B R79, R79 ;  /* 0x0000004fff4f723e */ /* 0x000fca00024050ff */
[----:B------:R0:W-:Y:S06]  /*2a10*/  @P2 STG.E desc[UR56][R4.64], R79 ;  /* 0x0000004f04002986 */ /* 0x0001ec000c101938 */
[----:B------:R-:W-:Y:S05]  /*2a20*/  @!P3 BRA `(.L_x_38) ;  /* 0x000000000004b947 */ /* 0x000fea0003800000 */
[----:B------:R1:W5:Y:S02]  /*2a30*/  LDG.E.LTC128B R15, desc[UR56][R2.64+0x4] ;  /* 0x00000438020f7981 */ /* 0x000364000c1e1920 */
.L_x_38:
[----:B------:R-:W-:Y:S05]  /*2a40*/  BSYNC B1 ;  /* 0x0000000000017941 */ /* 0x000fea0003800000 */
.L_x_37:
[----:B-----5:R-:W-:Y:S01]  /*2a50*/  LOP3.LUT R13, R15, 0xffffe000, RZ, 0xc0, !PT ;  /* 0xffffe0000f0d7812 */ /* 0x020fe200078ec0ff */
[----:B------:R-:W-:Y:S01]  /*2a60*/  IMAD.IADD R71, R71, 0x1, R9 ;  /* 0x0000000147477824 */ /* 0x000fe200078e0209 */
[----:B------:R-:W-:Y:S02]  /*2a70*/  IADD3 R9, P2, R6, R8, RZ ;  /* 0x0000000806097210 */ /* 0x000fe40007f5e0ff */
[----:B------:R-:W-:Y:S01]  /*2a80*/  ISETP.GT.AND P0, PT, R0, 0x8, P0 ;  /* 0x000000080000780c */ /* 0x000fe20000704270 */
[----:B------:R-:W-:Y:S02]  /*2a90*/  FMUL R6, R13, R56 ;  /* 0x000000380d067220 */ /* 0x000fe40000400000 */
[----:B------:R-:W-:Y:S01]  /*2aa0*/  IMAD.X R14, R71, 0x1, R7, P2 ;  /* 0x00000001470e7824 */ /* 0x000fe200010e0607 */
[----:B------:R-:W-:Y:S01]  /*2ab0*/  LEA R12, P2, R9, R74, 0x2 ;  /* 0x0000004a090c7211 */ /* 0x000fe200078410ff */
[----:B------:R-:W-:-:S03]  /*2ac0*/  FFMA R25, R25, R23, R6 ;  /* 0x0000001719197223 */ /* 0x000fc60000000006 */
[----:B------:R-:W-:Y:S02]  /*2ad0*/  LEA.HI.X R13, R9, R75, R14, 0x2, P2 ;  /* 0x0000004b090d7211 */ /* 0x000fe400010f140e */
[----:B------:R-:W-:-:S05]  /*2ae0*/  F2FP.TF32.F32.PACK_B R25, R25 ;  /* 0x00000019ff19723e */ /* 0x000fca00024050ff */
[----:B------:R2:W-:Y:S04]  /*2af0*/  @P3 STG.E desc[UR56][R4.64+0x4], R25 ;  /* 0x0000041904003986 */ /* 0x0005e8000c101938 */
[----:B------:R-:W3:Y:S01]  /*2b00*/  @P0 LDG.E.LTC128B R15, desc[UR56][R12.64] ;  /* 0x000000380c0f0981 */ /* 0x000ee2000c1e1920 */
[----:B------:R-:W-:Y:S01]  /*2b10*/  IADD3 R10, P2, P3, R60, R8, R10 ;  /* 0x000000083c0a7210 */ /* 0x000fe20007b5e00a */
[----:B------:R-:W-:Y:S01]  /*2b20*/  BSSY B1, `(.L_x_39) ;  /* 0x0000011000017945 */ /* 0x000fe20003800000 */
[C---:B------:R-:W-:Y:S02]  /*2b30*/  SHF.L.U64.HI R9, R62.reuse, 0x2, R57 ;  /* 0x000000023e097819 */ /* 0x040fe40000010239 */
[----:B------:R-:W-:Y:S02]  /*2b40*/  IADD3.X R11, R61, R71, R11, P2, P3 ;  /* 0x000000473d0b7210 */ /* 0x000fe400017e640b */
[----:B------:R-:W-:-:S02]  /*2b50*/  LEA R8, P2, R62, R4, 0x2 ;  /* 0x000000043e087211 */ /* 0x000fc400078410ff */
[----:B------:R-:W-:Y:S01]  /*2b60*/  ISETP.GT.AND P1, PT, R0, 0x8, P1 ;  /* 0x000000080000780c */ /* 0x000fe20000f24270 */
[----:B------:R-:W-:-:S04]  /*2b70*/  IMAD.WIDE.U32 R10, R19, R70, R10 ;  /* 0x00000046130a7225 */ /* 0x000fc800078e000a */
[----:B------:R-:W-:Y:S01]  /*2b80*/  IMAD.X R9, R9, 0x1, R5, P2 ;  /* 0x0000000109097824 */ /* 0x000fe200010e0605 */
[----:B------:R-:W-:Y:S02]  /*2b90*/  LEA R6, P3, R10, R74, 0x2 ;  /* 0x0000004a0a067211 */ /* 0x000fe400078610ff */
[----:B---3--:R-:W-:-:S05]  /*2ba0*/  LOP3.LUT R7, R15, 0xffffe000, RZ, 0xc0, !PT ;  /* 0xffffe0000f077812 */ /* 0x008fca00078ec0ff */
[----:B------:R-:W-:-:S04]  /*2bb0*/  FMUL R7, R7, R56 ;  /* 0x0000003807077220 */ /* 0x000fc80000400000 */
[----:B------:R-:W-:Y:S01]  /*2bc0*/  FFMA R19, R26, R23, R7 ;  /* 0x000000171a137223 */ /* 0x000fe20000000007 */
[----:B------:R-:W-:-:S04]  /*2bd0*/  IMAD.IADD R7, R21, 0x1, R11 ;  /* 0x0000000115077824 */ /* 0x000fc800078e020b */
[----:B------:R-:W-:Y:S02]  /*2be0*/  F2FP.TF32.F32.PACK_B R19, R19 ;  /* 0x00000013ff13723e */ /* 0x000fe400024050ff */
[----:B------:R-:W-:-:S03]  /*2bf0*/  LEA.HI.X R7, R10, R75, R7, 0x2, P3 ;  /* 0x0000004b0a077211 */ /* 0x000fc600018f1407 */
[----:B------:R2:W-:Y:S01]  /*2c00*/  @P0 STG.E desc[UR56][R8.64], R19 ;  /* 0x0000001308000986 */ /* 0x0005e2000c101938 */
[----:B------:R-:W-:Y:S05]  /*2c10*/  @!P1 BRA `(.L_x_40) ;  /* 0x0000000000049947 */ /* 0x000fea0003800000 */
[----:B------:R3:W5:Y:S02]  /*2c20*/  LDG.E.LTC128B R15, desc[UR56][R6.64+0x4] ;  /* 0x00000438060f7981 */ /* 0x000764000c1e1920 */
.L_x_40:
[----:B------:R-:W-:Y:S05]  /*2c30*/  BSYNC B1 ;  /* 0x0000000000017941 */ /* 0x000fea0003800000 */
.L_x_39:
[----:B-----5:R-:W-:Y:S01]  /*2c40*/  LOP3.LUT R11, R15, 0xffffe000, RZ, 0xc0, !PT ;  /* 0xffffe0000f0b7812 */ /* 0x020fe200078ec0ff */
[----:B------:R-:W-:Y:S01]  /*2c50*/  BSSY B1, `(.L_x_41) ;  /* 0x0000009000017945 */ /* 0x000fe20003800000 */
[----:B------:R-:W-:-:S03]  /*2c60*/  ISETP.GT.AND P0, PT, R18, 0x8, PT ;  /* 0x000000081200780c */ /* 0x000fc60003f04270 */
[----:B------:R-:W-:Y:S01]  /*2c70*/  FMUL R10, R11, R56 ;  /* 0x000000380b0a7220 */ /* 0x000fe20000400000 */
[----:B------:R-:W-:-:S03]  /*2c80*/  ISETP.GT.AND P2, PT, R0, RZ, P0 ;  /* 0x000000ff0000720c */ /* 0x000fc60000744270 */
[----:B------:R-:W-:-:S05]  /*2c90*/  FFMA R27, R27, R23, R10 ;  /* 0x000000171b1b7223 */ /* 0x000fca000000000a */
[----:B------:R-:W-:-:S05]  /*2ca0*/  F2FP.TF32.F32.PACK_B R27, R27 ;  /* 0x0000001bff1b723e */ /* 0x000fca00024050ff */
[----:B------:R4:W-:Y:S01]  /*2cb0*/  @P1 STG.E desc[UR56][R8.64+0x4], R27 ;  /* 0x0000041b08001986 */ /* 0x0009e2000c101938 */
[----:B------:R-:W-:Y:S05]  /*2cc0*/  @!P2 BRA `(.L_x_42) ;  /* 0x000000000004a947 */ /* 0x000fea0003800000 */
[----:B------:R0:W5:Y:S02]  /*2cd0*/  LDG.E.LTC128B R15, desc[UR56][R2.64+0x20] ;  /* 0x00002038020f7981 */ /* 0x000164000c1e1920 */
.L_x_42:
[----:B------:R-:W-:Y:S05]  /*2ce0*/  BSYNC B1 ;  /* 0x0000000000017941 */ /* 0x000fea0003800000 */
.L_x_41:
        /* <DEDUP_REMOVED lines=10> */
.L_x_44:
[----:B------:R-:W-:Y:S05]  /*2d90*/  BSYNC B1 ;  /* 0x0000000000017941 */ /* 0x000fea0003800000 */
.L_x_43:
[----:B0----5:R-:W-:Y:S01]  /*2da0*/  LOP3.LUT R11, R15, 0xffffe000, RZ, 0xc0, !PT ;  /* 0xffffe0000f0b7812 */ /* 0x021fe200078ec0ff */
[----:B------:R-:W-:Y:S01]  /*2db0*/  BSSY B1, `(.L_x_45) ;  /* 0x0000008000017945 */ /* 0x000fe20003800000 */
[----:B------:R-:W-:-:S03]  /*2dc0*/  ISETP.GT.AND P0, PT, R0, 0x8, P0 ;  /* 0x000000080000780c */ /* 0x000fc60000704270 */
[----:B------:R-:W-:-:S04]  /*2dd0*/  FMUL R10, R11, R56 ;  /* 0x000000380b0a7220 */ /* 0x000fc80000400000 */
[----:B------:R-:W-:-:S05]  /*2de0*/  FFMA R29, R29, R23, R10 ;  /* 0x000000171d1d7223 */ /* 0x000fca000000000a */
[----:B------:R-:W-:-:S05]  /*2df0*/  F2FP.TF32.F32.PACK_B R29, R29 ;  /* 0x0000001dff1d723e */ /* 0x000fca00024050ff */
[----:B------:R0:W-:Y:S01]  /*2e00*/  @P3 STG.E desc[UR56][R4.64+0x24], R29 ;  /* 0x0000241d04003986 */ /* 0x0001e2000c101938 */
[----:B------:R-:W-:Y:S05]  /*2e10*/  @!P0 BRA `(.L_x_46) ;  /* 0x0000000000048947 */ /* 0x000fea0003800000 */
[----:B------:R0:W5:Y:S02]  /*2e20*/  LDG.E.LTC128B R15, desc[UR56][R6.64+0x20] ;  /* 0x00002038060f7981 */ /* 0x000164000c1e1920 */
.L_x_46:
[----:B------:R-:W-:Y:S05]  /*2e30*/  BSYNC B1 ;  /* 0x0000000000017941 */ /* 0x000fea0003800000 */
.L_x_45:
[----:B-----5:R-:W-:Y:S01]  /*2e40*/  LOP3.LUT R11, R15, 0xffffe000, RZ, 0xc0, !PT ;  /* 0xffffe0000f0b7812 */ /* 0x020fe200078ec0ff */
        /* <DEDUP_REMOVED lines=8> */
.L_x_48:
[----:B------:R-:W-:Y:S05]  /*2ed0*/  BSYNC B1 ;  /* 0x0000000000017941 */ /* 0x000fea0003800000 */
.L_x_47:
[----:B0----5:R-:W-:Y:S01]  /*2ee0*/  LOP3.LUT R11, R15, 0xffffe000, RZ, 0xc0, !PT ;  /* 0xffffe0000f0b7812 */ /* 0x021fe200078ec0ff */
        /* <DEDUP_REMOVED lines=9> */
.L_x_50:
[----:B------:R-:W-:Y:S05]  /*2f80*/  BSYNC B1 ;  /* 0x0000000000017941 */ /* 0x000fea0003800000 */
.L_x_49:
        /* <DEDUP_REMOVED lines=10> */
.L_x_52:
[----:B------:R-:W-:Y:S05]  /*3030*/  BSYNC B1 ;  /* 0x0000000000017941 */ /* 0x000fea0003800000 */
.L_x_51:
        /* <DEDUP_REMOVED lines=9> */
.L_x_54:
[----:B------:R-:W-:Y:S05]  /*30d0*/  BSYNC B1 ;  /* 0x0000000000017941 */ /* 0x000fea0003800000 */
.L_x_53:
        /* <DEDUP_REMOVED lines=9> */
.L_x_56:
[----:B------:R-:W-:Y:S05]  /*3170*/  BSYNC B1 ;  /* 0x0000000000017941 */ /* 0x000fea0003800000 */
.L_x_55:
        /* <DEDUP_REMOVED lines=10> */
.L_x_58:
[----:B------:R-:W-:Y:S05]  /*3220*/  BSYNC B1 ;  /* 0x0000000000017941 */ /* 0x000fea0003800000 */
.L_x_57:
        /* <DEDUP_REMOVED lines=10> */
.L_x_60:
[----:B------:R-:W-:Y:S05]  /*32d0*/  BSYNC B1 ;  /* 0x0000000000017941 */ /* 0x000fea0003800000 */
.L_x_59:
        /* <DEDUP_REMOVED lines=9> */
.L_x_62:
[----:B------:R-:W-:Y:S05]  /*3370*/  BSYNC B1 ;  /* 0x0000000000017941 */ /* 0x000fea0003800000 */
.L_x_61:
        /* <DEDUP_REMOVED lines=9> */
.L_x_64:
[----:B------:R-:W-:Y:S05]  /*3410*/  BSYNC B1 ;  /* 0x0000000000017941 */ /* 0x000fea0003800000 */
.L_x_63:
        /* <DEDUP_REMOVED lines=10> */
.L_x_66:
[----:B------:R-:W-:Y:S05]  /*34c0*/  BSYNC B1 ;  /* 0x0000000000017941 */ /* 0x000fea0003800000 */
.L_x_65:
        /* <DEDUP_REMOVED lines=10> */
.L_x_68:
[----:B------:R-:W-:Y:S05]  /*3570*/  BSYNC B1 ;  /* 0x0000000000017941 */ /* 0x000fea0003800000 */
.L_x_67:
        /* <DEDUP_REMOVED lines=9> */
.L_x_70:
[----:B------:R-:W-:Y:S05]  /*3610*/  BSYNC B1 ;  /* 0x0000000000017941 */ /* 0x000fea0003800000 */
.L_x_69:
        /* <DEDUP_REMOVED lines=9> */
.L_x_72:
[----:B------:R-:W-:Y:S05]  /*36b0*/  BSYNC B1 ;  /* 0x0000000000017941 */ /* 0x000fea0003800000 */
.L_x_71:
        /* <DEDUP_REMOVED lines=10> */
.L_x_74:
[----:B------:R-:W-:Y:S05]  /*3760*/  BSYNC B1 ;  /* 0x0000000000017941 */ /* 0x000fea0003800000 */
.L_x_73:
        /* <DEDUP_REMOVED lines=10> */
.L_x_76:
[----:B------:R-:W-:Y:S05]  /*3810*/  BSYNC B1 ;  /* 0x0000000000017941 */ /* 0x000fea0003800000 */
.L_x_75:
        /* <DEDUP_REMOVED lines=9> */
.L_x_78:
[----:B------:R-:W-:Y:S05]  /*38b0*/  BSYNC B1 ;  /* 0x0000000000017941 */ /* 0x000fea0003800000 */
.L_x_77:
        /* <DEDUP_REMOVED lines=9> */
.L_x_80:
[----:B------:R-:W-:Y:S05]  /*3950*/  BSYNC B1 ;  /* 0x0000000000017941 */ /* 0x000fea0003800000 */
.L_x_79:
        /* <DEDUP_REMOVED lines=10> */
.L_x_82:
[----:B------:R-:W-:Y:S05]  /*3a00*/  BSYNC B1 ;  /* 0x0000000000017941 */ /* 0x000fea0003800000 */
.L_x_81:
        /* <DEDUP_REMOVED lines=10> */
.L_x_84:
[----:B------:R-:W-:Y:S05]  /*3ab0*/  BSYNC B1 ;  /* 0x0000000000017941 */ /* 0x000fea0003800000 */
.L_x_83:
        /* <DEDUP_REMOVED lines=9> */
.L_x_86:
[----:B------:R-:W-:Y:S05]  /*3b50*/  BSYNC B1 ;  /* 0x0000000000017941 */ /* 0x000fea0003800000 */
.L_x_85:
        /* <DEDUP_REMOVED lines=9> */
.L_x_88:
[----:B------:R-:W-:Y:S05]  /*3bf0*/  BSYNC B1 ;  /* 0x0000000000017941 */ /* 0x000fea0003800000 */
.L_x_87:
        /* <DEDUP_REMOVED lines=10> */
.L_x_90:
[----:B------:R-:W-:Y:S05]  /*3ca0*/  BSYNC B1 ;  /* 0x0000000000017941 */ /* 0x000fea0003800000 */
.L_x_89:
        /* <DEDUP_REMOVED lines=10> */
.L_x_92:
[----:B------:R-:W-:Y:S05]  /*3d50*/  BSYNC B1 ;  /* 0x0000000000017941 */ /* 0x000fea0003800000 */
.L_x_91:
[----:B01---5:R-:W-:Y:S01]  /*3d60*/  LOP3.LUT R3, R15, 0xffffe000, RZ, 0xc0, !PT ;  /* 0xffffe0000f037812 */ /* 0x023fe200078ec0ff */
        /* <DEDUP_REMOVED lines=8> */
.L_x_94:
[----:B------:R-:W-:Y:S05]  /*3df0*/  BSYNC B1 ;  /* 0x0000000000017941 */ /* 0x000fea0003800000 */
.L_x_93:
[----:B-----5:R-:W-:Y:S01]  /*3e00*/  LOP3.LUT R3, R15, 0xffffe000, RZ, 0xc0, !PT ;  /* 0xffffe0000f037812 */ /* 0x020fe200078ec0ff */
[----:B------:R-:W-:Y:S01]  /*3e10*/  @P0 IMAD.MOV.U32 R2, RZ, RZ, R8 ;  /* 0x000000ffff020224 */ /* 0x000fe200078e0008 */
[----:B------:R-:W-:Y:S01]  /*3e20*/  ISETP.GT.AND P1, PT, R0, 0x8, P1 ;  /* 0x000000080000780c */ /* 0x000fe20000f24270 */
[----:B------:R-:W-:Y:S02]  /*3e30*/  BSSY B1, `(.L_x_95) ;  /* 0x0000008000017945 */ /* 0x000fe40003800000 */
[----:B------:R-:W-:-:S04]  /*3e40*/  FMUL R3, R3, R56 ;  /* 0x0000003803037220 */ /* 0x000fc80000400000 */
[----:B0-2---:R-:W-:Y:S01]  /*3e50*/  FFMA R5, R54, R23, R3 ;  /* 0x0000001736057223 */ /* 0x005fe20000000003 */
[----:B------:R-:W-:-:S04]  /*3e60*/  @P0 IMAD.MOV.U32 R3, RZ, RZ, R9 ;  /* 0x000000ffff030224 */ /* 0x000fc800078e0009 */
[----:B------:R-:W-:-:S05]  /*3e70*/  F2FP.TF32.F32.PACK_B R5, R5 ;  /* 0x00000005ff05723e */ /* 0x000fca00024050ff */
[----:B------:R0:W-:Y:S01]  /*3e80*/  @P0 STG.E desc[UR56][R2.64+0xe0], R5 ;  /* 0x0000e00502000986 */ /* 0x0001e2000c101938 */
[----:B------:R-:W-:Y:S05]  /*3e90*/  @!P1 BRA `(.L_x_96) ;  /* 0x0000000000049947 */ /* 0x000fea0003800000 */
[----:B------:R2:W5:Y:S02]  /*3ea0*/  LDG.E.LTC128B R15, desc[UR56][R6.64+0xe4] ;  /* 0x0000e438060f7981 */ /* 0x000564000c1e1920 */
.L_x_96:
[----:B------:R-:W-:Y:S05]  /*3eb0*/  BSYNC B1 ;  /* 0x0000000000017941 */ /* 0x000fea0003800000 */
.L_x_95:
[----:B------:R-:W-:Y:S05]  /*3ec0*/  @!P1 BRA `(.L_x_97) ;  /* 0x0000000800709947 */ /* 0x000fea0003800000 */
[----:B-----5:R-:W-:-:S05]  /*3ed0*/  LOP3.LUT R15, R15, 0xffffe000, RZ, 0xc0, !PT ;  /* 0xffffe0000f0f7812 */ /* 0x020fca00078ec0ff */
[----:B------:R-:W-:-:S04]  /*3ee0*/  FMUL R0, R15, R56 ;  /* 0x000000380f007220 */ /* 0x000fc80000400000 */
[----:B------:R-:W-:-:S05]  /*3ef0*/  FFMA R55, R55, R23, R0 ;  /* 0x0000001737377223 */ /* 0x000fca0000000000 */
[----:B------:R-:W-:-:S05]  /*3f00*/  F2FP.TF32.F32.PACK_B R55, R55 ;  /* 0x00000037ff37723e */ /* 0x000fca00024050ff */
[----:B------:R0:W-:Y:S01]  /*3f10*/  STG.E desc[UR56][R8.64+0xe4], R55 ;  /* 0x0000e43708007986 */ /* 0x0001e2000c101938 */
[----:B------:R-:W-:Y:S05]  /*3f20*/  BRA `(.L_x_97) ;  /* 0x0000000800587947 */ /* 0x000fea0003800000 */
.L_x_36:
[----:B------:R-:W-:Y:S01]  /*3f30*/  ISETP.GT.AND P4, PT, R18, 0x1, PT ;  /* 0x000000011200780c */ /* 0x000fe20003f84270 */
[----:B------:R-:W-:Y:S01]  /*3f40*/  ULDC.64 UR4, c[0x0][0x5c0] ;  /* 0x0001700000047ab9 */ /* 0x000fe20000000a00 */
[-C--:B------:R-:W-:Y:S01]  /*3f50*/  FMUL R7, R24, R23.reuse ;  /* 0x0000001718077220 */ /* 0x080fe20000400000 */
[----:B------:R-:W-:Y:S01]  /*3f60*/  LEA R2, P3, R20, UR4, 0x2 ;  /* 0x0000000414027c11 */ /* 0x000fe2000f8610ff */
[-C--:B------:R-:W-:Y:S01]  /*3f70*/  FMUL R25, R25, R23.reuse ;  /* 0x0000001719197220 */ /* 0x080fe20000400000 */
[----:B------:R-:W-:Y:S01]  /*3f80*/  ISETP.GT.AND P1, PT, R0, RZ, P4 ;  /* 0x000000ff0000720c */ /* 0x000fe20002724270 */
[-C--:B------:R-:W-:Y:S01]  /*3f90*/  FMUL R9, R26, R23.reuse ;  /* 0x000000171a097220 */ /* 0x080fe20000400000 */
[----:B------:R-:W-:Y:S01]  /*3fa0*/  LEA.HI.X R3, R20, UR5, R77, 0x2, P3 ;  /* 0x0000000514037c11 */ /* 0x000fe200098f144d */
[----:B------:R-:W-:Y:S01]  /*3fb0*/  FMUL R27, R27, R23 ;  /* 0x000000171b1b7220 */ /* 0x000fe20000400000 */
[----:B------:R-:W-:Y:S01]  /*3fc0*/  F2FP.TF32.F32.PACK_B R7, R7 ;  /* 0x00000007ff07723e */ /* 0x000fe200024050ff */
[----:B------:R-:W-:Y:S01]  /*3fd0*/  FMUL R29, R29, R23 ;  /* 0x000000171d1d7220 */ /* 0x000fe20000400000 */
[----:B------:R-:W-:Y:S01]  /*3fe0*/  F2FP.TF32.F32.PACK_B R25, R25 ;  /* 0x00000019ff19723e */ /* 0x000fe200024050ff */
[-C--:B------:R-:W-:Y:S01]  /*3ff0*/  FMUL R31, R31, R23.reuse ;  /* 0x000000171f1f7220 */ /* 0x080fe20000400000 */
[C---:B------:R-:W-:Y:S01]  /*4000*/  SHF.L.U64.HI R5, R62.reuse, 0x2, R57 ;  /* 0x000000023e057819 */ /* 0x040fe20000010239 */
[----:B------:R0:W-:Y:S01]  /*4010*/  @P2 STG.E desc[UR56][R2.64], R7 ;  /* 0x0000000702002986 */ /* 0x0001e2000c101938 */
[----:B------:R-:W-:Y:S01]  /*4020*/  LEA R4, P3, R62, R2, 0x2 ;  /* 0x000000023e047211 */ /* 0x000fe200078610ff */
[-C--:B------:R-:W-:Y:S01]  /*4030*/  FMUL R11, R32, R23.reuse ;  /* 0x00000017200b7220 */ /* 0x080fe20000400000 */
[C---:B------:R-:W-:Y:S01]  /*4040*/  ISETP.GT.AND P2, PT, R18.reuse, 0x8, PT ;  /* 0x000000081200780c */ /* 0x040fe20003f44270 */
[----:B------:R-:W-:Y:S01]  /*4050*/  @P1 STG.E desc[UR56][R2.64+0x4], R25 ;  /* 0x0000041902001986 */ /* 0x000fe2000c101938 */
[----:B------:R-:W-:Y:S01]  /*4060*/  ISETP.GT.AND P1, PT, R18, 0x9, PT ;  /* 0x000000091200780c */ /* 0x000fe20003f24270 */
[----:B------:R-:W-:Y:S01]  /*4070*/  IMAD.X R5, R5, 0x1, R3, P3 ;  /* 0x0000000105057824 */ /* 0x000fe200018e0603 */
[C---:B------:R-:W-:Y:S01]  /*4080*/  ISETP.GT.AND P0, PT, R0.reuse, 0x8, P0 ;  /* 0x000000080000780c */ /* 0x040fe20000704270 */
[-C--:B------:R-:W-:Y:S01]  /*4090*/  FMUL R33, R33, R23.reuse ;  /* 0x0000001721217220 */ /* 0x080fe20000400000 */
[C---:B------:R-:W-:Y:S01]  /*40a0*/  ISETP.GT.AND P4, PT, R0.reuse, 0x8, P4 ;  /* 0x000000080000780c */ /* 0x040fe20002784270 */
[-C--:B------:R-:W-:Y:S01]  /*40b0*/  FMUL R35, R35, R23.reuse ;  /* 0x0000001723237220 */ /* 0x080fe20000400000 */
[----:B------:R-:W-:Y:S01]  /*40c0*/  ISETP.GT.AND P5, PT, R0, RZ, P2 ;  /* 0x000000ff0000720c */ /* 0x000fe200017a4270 */
[-C--:B0-----:R-:W-:Y:S01]  /*40d0*/  FMUL R7, R28, R23.reuse ;  /* 0x000000171c077220 */ /* 0x081fe20000400000 */
[----:B------:R-:W-:Y:S01]  /*40e0*/  ISETP.GT.AND P3, PT, R0, RZ, P1 ;  /* 0x000000ff0000720c */ /* 0x000fe20000f64270 */
[----:B------:R-:W-:Y:S01]  /*40f0*/  FMUL R37, R37, R23 ;  /* 0x0000001725257220 */ /* 0x000fe20000400000 */
[----:B------:R-:W-:Y:S01]  /*4100*/  F2FP.TF32.F32.PACK_B R9, R9 ;  /* 0x00000009ff09723e */ /* 0x000fe200024050ff */
[----:B------:R-:W-:Y:S01]  /*4110*/  FMUL R39, R39, R23 ;  /* 0x0000001727277220 */ /* 0x000fe20000400000 */
[----:B------:R-:W-:Y:S01]  /*4120*/  F2FP.TF32.F32.PACK_B R27, R27 ;  /* 0x0000001bff1b723e */ /* 0x000fe200024050ff */
[----:B------:R-:W-:Y:S01]  /*4130*/  FMUL R41, R41, R23 ;  /* 0x0000001729297220 */ /* 0x000fe20000400000 */
[----:B------:R-:W-:Y:S01]  /*4140*/  F2FP.TF32.F32.PACK_B R7, R7 ;  /* 0x00000007ff07723e */ /* 0x000fe200024050ff */
[----:B------:R0:W-:Y:S01]  /*4150*/  @P0 STG.E desc[UR56][R4.64], R9 ;  /* 0x0000000904000986 */ /* 0x0001e2000c101938 */
[----:B------:R-:W-:Y:S01]  /*4160*/  F2FP.TF32.F32.PACK_B R29, R29 ;  /* 0x0000001dff1d723e */ /* 0x000fe200024050ff */
[-C--:B------:R-:W-:Y:S01]  /*4170*/  FMUL R43, R43, R23.reuse ;  /* 0x000000172b2b7220 */ /* 0x080fe20000400000 */
[----:B------:R-:W-:Y:S01]  /*4180*/  ISETP.GT.AND P0, PT, R18, 0x10, PT ;  /* 0x000000101200780c */ /* 0x000fe20003f04270 */
[----:B------:R-:W-:Y:S01]  /*4190*/  @P4 STG.E desc[UR56][R4.64+0x4], R27 ;  /* 0x0000041b04004986 */ /* 0x000fe2000c101938 */
[C---:B------:R-:W-:Y:S01]  /*41a0*/  ISETP.GT.AND P2, PT, R0.reuse, 0x8, P2 ;  /* 0x000000080000780c */ /* 0x040fe20001744270 */
[-C--:B------:R-:W-:Y:S01]  /*41b0*/  FMUL R45, R45, R23.reuse ;  /* 0x000000172d2d7220 */ /* 0x080fe20000400000 */
[C---:B------:R-:W-:Y:S01]  /*41c0*/  ISETP.GT.AND P1, PT, R0.reuse, 0x8, P1 ;  /* 0x000000080000780c */ /* 0x040fe20000f24270 */
[----:B------:R1:W-:Y:S01]  /*41d0*/  @P5 STG.E desc[UR56][R2.64+0x20], R7 ;  /* 0x0000200702005986 */ /* 0x0003e2000c101938 */
[----:B------:R-:W-:Y:S01]  /*41e0*/  ISETP.GT.AND P5, PT, R0, RZ, P0 ;  /* 0x000000ff0000720c */ /* 0x000fe200007a4270 */
[----:B------:R-:W-:Y:S01]  /*41f0*/  FMUL R47, R47, R23 ;  /* 0x000000172f2f7220 */ /* 0x000fe20000400000 */
[----:B------:R-:W-:Y:S01]  /*4200*/  F2FP.TF32.F32.PACK_B R31, R31 ;  /* 0x0000001fff1f723e */ /* 0x000fe200024050ff */
[----:B------:R-:W-:Y:S01]  /*4210*/  @P3 STG.E desc[UR56][R2.64+0x24], R29 ;  /* 0x0000241d02003986 */ /* 0x000fe2000c101938 */
[----:B------:R-:W-:Y:S01]  /*4220*/  ISETP.GT.AND P3, PT, R18, 0x11, PT ;  /* 0x000000111200780c */ /* 0x000fe20003f64270 */
[----:B0-----:R-:W-:Y:S01]  /*4230*/  FMUL R9, R30, R23 ;  /* 0x000000171e097220 */ /* 0x001fe20000400000 */
[----:B------:R-:W-:Y:S01]  /*4240*/  F2FP.TF32.F32.PACK_B R11, R11 ;  /* 0x0000000bff0b723e */ /* 0x000fe200024050ff */
[-C--:B------:R-:W-:Y:S01]  /*4250*/  FMUL R49, R49, R23.reuse ;  /* 0x0000001731317220 */ /* 0x080fe20000400000 */
[----:B------:R-:W-:Y:S01]  /*4260*/  ISETP.GT.AND P4, PT, R0, RZ, P3 ;  /* 0x000000ff0000720c */ /* 0x000fe20001f84270 */
[----:B------:R-:W-:Y:S01]  /*4270*/  FMUL R51, R51, R23 ;  /* 0x0000001733337220 */ /* 0x000fe20000400000 */
[----:B------:R-:W-:Y:S01]  /*4280*/  F2FP.TF32.F32.PACK_B R9, R9 ;  /* 0x00000009ff09723e */ /* 0x000fe200024050ff */
[----:B-1----:R-:W-:Y:S01]  /*4290*/  FMUL R7, R34, R23 ;  /* 0x0000001722077220 */ /* 0x002fe20000400000 */
[----:B------:R-:W-:Y:S01]  /*42a0*/  F2FP.TF32.F32.PACK_B R33, R33 ;  /* 0x00000021ff21723e */ /* 0x000fe200024050ff */
[-C--:B------:R-:W-:Y:S01]  /*42b0*/  FMUL R13, R52, R23.reuse ;  /* 0x00000017340d7220 */ /* 0x080fe20000400000 */
[----:B------:R-:W-:Y:S01]  /*42c0*/  ISETP.GT.AND P0, PT, R0, 0x8, P0 ;  /* 0x000000080000780c */ /* 0x000fe20000704270 */
[----:B------:R0:W-:Y:S01]  /*42d0*/  @P2 STG.E desc[UR56][R4.64+0x20], R9 ;  /* 0x0000200904002986 */ /* 0x0001e2000c101938 */
[C---:B------:R-:W-:Y:S01]  /*42e0*/  ISETP.GT.AND P2, PT, R18.reuse, 0x19, PT ;  /* 0x000000191200780c */ /* 0x040fe20003f44270 */
[----:B------:R-:W-:Y:S01]  /*42f0*/  FMUL R53, R53, R23 ;  /* 0x0000001735357220 */ /* 0x000fe20000400000 */
[----:B------:R-:W-:Y:S01]  /*4300*/  F2FP.TF32.F32.PACK_B R7, R7 ;  /* 0x00000007ff07723e */ /* 0x000fe200024050ff */
[----:B------:R-:W-:Y:S01]  /*4310*/  @P1 STG.E desc[UR56][R4.64+0x24], R31 ;  /* 0x0000241f04001986 */ /* 0x000fe2000c101938 */
[----:B------:R-:W-:Y:S01]  /*4320*/  ISETP.GT.AND P1, PT, R18, 0x18, PT ;  /* 0x000000181200780c */ /* 0x000fe20003f24270 */
[----:B------:R-:W-:Y:S01]  /*4330*/  FMUL R55, R55, R23 ;  /* 0x0000001737377220 */ /* 0x000fe20000400000 */
[----:B------:R-:W-:Y:S01]  /*4340*/  F2FP.TF32.F32.PACK_B R35, R35 ;  /* 0x00000023ff23723e */ /* 0x000fe200024050ff */
[----:B------:R1:W-:Y:S01]  /*4350*/  @P5 STG.E desc[UR56][R2.64+0x40], R11 ;  /* 0x0000400b02005986 */ /* 0x0003e2000c101938 */
[----:B------:R-:W-:-:S02]  /*4360*/  ISETP.GT.AND P5, PT, R0, RZ, P1 ;  /* 0x000000ff0000720c */ /* 0x000fc40000fa4270 */
[----:B------:R-:W-:Y:S01]  /*4370*/  F2FP.TF32.F32.PACK_B R37, R37 ;  /* 0x00000025ff25723e */ /* 0x000fe200024050ff */
[----:B------:R-:W-:Y:S01]  /*4380*/  @P4 STG.E desc[UR56][R2.64+0x44], R33 ;  /* 0x0000442102004986 */ /* 0x000fe2000c101938 */
[----:B------:R-:W-:Y:S01]  /*4390*/  ISETP.GT.AND P4, PT, R0, 0x8, P3 ;  /* 0x000000080000780c */ /* 0x000fe20001f84270 */
[----:B0-----:R-:W-:Y:S01]  /*43a0*/  FMUL R9, R36, R23 ;  /* 0x0000001724097220 */ /* 0x001fe20000400000 */
[----:B------:R-:W-:Y:S01]  /*43b0*/  ISETP.GT.AND P3, PT, R0, RZ, P2 ;  /* 0x000000ff0000720c */ /* 0x000fe20001764270 */
[----:B------:R0:W-:Y:S01]  /*43c0*/  @P0 STG.E desc[UR56][R4.64+0x40], R7 ;  /* 0x0000400704000986 */ /* 0x0001e2000c101938 */
[----:B------:R-:W-:Y:S02]  /*43d0*/  ISETP.GT.AND P0, PT, R18, 0x20, PT ;  /* 0x000000201200780c */ /* 0x000fe40003f04270 */
[----:B------:R-:W-:Y:S01]  /*43e0*/  F2FP.TF32.F32.PACK_B R9, R9 ;  /* 0x00000009ff09723e */ /* 0x000fe200024050ff */
[----:B-1----:R-:W-:Y:S01]  /*43f0*/  FMUL R11, R40, R23 ;  /* 0x00000017280b7220 */ /* 0x002fe20000400000 */
[----:B------:R-:W-:-:S02]  /*4400*/  ISETP.GT.AND P1, PT, R0, 0x8, P1 ;  /* 0x000000080000780c */ /* 0x000fc40000f24270 */
[----:B------:R-:W-:Y:S02]  /*4410*/  F2FP.TF32.F32.PACK_B R39, R39 ;  /* 0x00000027ff27723e */ /* 0x000fe400024050ff */
[----:B------:R-:W-:Y:S01]  /*4420*/  F2FP.TF32.F32.PACK_B R11, R11 ;  /* 0x0000000bff0b723e */ /* 0x000fe200024050ff */
[----:B------:R-:W-:Y:S01]  /*4430*/  @P4 STG.E desc[UR56][R4.64+0x44], R35 ;  /* 0x0000442304004986 */ /* 0x000fe2000c101938 */
[----:B------:R-:W-:Y:S01]  /*4440*/  ISETP.GT.AND P4, PT, R0, 0x8, P2 ;  /* 0x000000080000780c */ /* 0x000fe20001784270 */
[----:B0-----:R-:W-:Y:S01]  /*4450*/  FMUL R7, R38, R23 ;  /* 0x0000001726077220 */ /* 0x001fe20000400000 */
[----:B------:R-:W-:Y:S01]  /*4460*/  ISETP.GT.AND P2, PT, R18, 0x21, PT ;  /* 0x000000211200780c */ /* 0x000fe20003f44270 */
[----:B------:R0:W-:Y:S01]  /*4470*/  @P5 STG.E desc[UR56][R2.64+0x60], R9 ;  /* 0x0000600902005986 */ /* 0x0001e2000c101938 */
[C---:B------:R-:W-:Y:S02]  /*4480*/  ISETP.GT.AND P5, PT, R0.reuse, RZ, P0 ;  /* 0x000000ff0000720c */ /* 0x040fe400007a4270 */
[----:B------:R-:W-:Y:S01]  /*4490*/  F2FP.TF32.F32.PACK_B R7, R7 ;  /* 0x00000007ff07723e */ /* 0x000fe200024050ff */
[----:B------:R-:W-:Y:S01]  /*44a0*/  @P3 STG.E desc[UR56][R2.64+0x64], R37 ;  /* 0x0000642502003986 */ /* 0x000fe2000c101938 */
[----:B------:R-:W-:-:S02]  /*44b0*/  ISETP.GT.AND P3, PT, R0, RZ, P2 ;  /* 0x000000ff0000720c */ /* 0x000fc40001764270 */
[----:B------:R-:W-:Y:S01]  /*44c0*/  F2FP.TF32.F32.PACK_B R41, R41 ;  /* 0x00000029ff29723e */ /* 0x000fe200024050ff */
[----:B------:R1:W-:Y:S01]  /*44d0*/  @P1 STG.E desc[UR56][R4.64+0x60], R7 ;  /* 0x0000600704001986 */ /* 0x0003e2000c101938 */
[----:B------:R-:W-:Y:S02]  /*44e0*/  ISETP.GT.AND P0, PT, R0, 0x8, P0 ;  /* 0x000000080000780c */ /* 0x000fe40000704270 */
[----:B------:R-:W-:Y:S01]  /*44f0*/  F2FP.TF32.F32.PACK_B R43, R43 ;  /* 0x0000002bff2b723e */ /* 0x000fe200024050ff */
[----:B------:R-:W-:Y:S01]  /*4500*/  @P4 STG.E desc[UR56][R4.64+0x64], R39 ;  /* 0x0000642704004986 */ /* 0x000fe2000c101938 */
[----:B------:R-:W-:Y:S01]  /*4510*/  ISETP.GT.AND P4, PT, R18, 0x28, PT ;  /* 0x000000281200780c */ /* 0x000fe20003f84270 */
[----:B0-----:R-:W-:Y:S01]  /*4520*/  FMUL R9, R44, R23 ;  /* 0x000000172c097220 */ /* 0x001fe20000400000 */
[----:B------:R-:W-:Y:S01]  /*4530*/  F2FP.TF32.F32.PACK_B R45, R45 ;  /* 0x0000002dff2d723e */ /* 0x000fe200024050ff */
[----:B------:R0:W-:Y:S01]  /*4540*/  @P5 STG.E desc[UR56][R2.64+0x80], R11 ;  /* 0x0000800b02005986 */ /* 0x0001e2000c101938 */
[----:B------:R-:W-:-:S02]  /*4550*/  ISETP.GT.AND P5, PT, R18, 0x29, PT ;  /* 0x000000291200780c */ /* 0x000fc40003fa4270 */
[----:B------:R-:W-:Y:S01]  /*4560*/  F2FP.TF32.F32.PACK_B R9, R9 ;  /* 0x00000009ff09723e */ /* 0x000fe200024050ff */
[----:B------:R-:W-:Y:S01]  /*4570*/  @P3 STG.E desc[UR56][R2.64+0x84], R41 ;  /* 0x0000842902003986 */ /* 0x000fe2000c101938 */
[----:B------:R-:W-:Y:S01]  /*4580*/  ISETP.GT.AND P3, PT, R0, 0x8, P2 ;  /* 0x000000080000780c */ /* 0x000fe20001764270 */
[-C--:B-1----:R-:W-:Y:S01]  /*4590*/  FMUL R7, R42, R23.reuse ;  /* 0x000000172a077220 */ /* 0x082fe20000400000 */
[C---:B------:R-:W-:Y:S02]  /*45a0*/  ISETP.GT.AND P2, PT, R0.reuse, RZ, P4 ;  /* 0x000000ff0000720c */ /* 0x040fe40002744270 */
[C---:B------:R-:W-:Y:S02]  /*45b0*/  ISETP.GT.AND P1, PT, R0.reuse, RZ, P5 ;  /* 0x000000ff0000720c */ /* 0x040fe40002f24270 */
[----:B------:R-:W-:Y:S01]  /*45c0*/  ISETP.GT.AND P4, PT, R0, 0x8, P4 ;  /* 0x000000080000780c */ /* 0x000fe20002784270 */
[----:B0-----:R-:W-:Y:S01]  /*45d0*/  FMUL R11, R46, R23 ;  /* 0x000000172e0b7220 */ /* 0x001fe20000400000 */
[----:B------:R-:W-:-:S02]  /*45e0*/  ISETP.GT.AND P5, PT, R0, 0x8, P5 ;  /* 0x000000080000780c */ /* 0x000fc40002fa4270 */
[----:B------:R-:W-:Y:S02]  /*45f0*/  F2FP.TF32.F32.PACK_B R7, R7 ;  /* 0x00000007ff07723e */ /* 0x000fe400024050ff */
[----:B------:R-:W-:Y:S02]  /*4600*/  F2FP.TF32.F32.PACK_B R11, R11 ;  /* 0x0000000bff0b723e */ /* 0x000fe400024050ff */
[----:B------:R-:W-:Y:S01]  /*4610*/  F2FP.TF32.F32.PACK_B R47, R47 ;  /* 0x0000002fff2f723e */ /* 0x000fe200024050ff */
[----:B------:R0:W-:Y:S01]  /*4620*/  @P0 STG.E desc[UR56][R4.64+0x80], R7 ;  /* 0x0000800704000986 */ /* 0x0001e2000c101938 */
[----:B------:R-:W-:Y:S02]  /*4630*/  F2FP.TF32.F32.PACK_B R49, R49 ;  /* 0x00000031ff31723e */ /* 0x000fe400024050ff */
[C---:B------:R-:W-:Y:S01]  /*4640*/  ISETP.GT.AND P0, PT, R18.reuse, 0x39, PT ;  /* 0x000000391200780c */ /* 0x040fe20003f04270 */
[----:B------:R-:W-:Y:S01]  /*4650*/  @P3 STG.E desc[UR56][R4.64+0x84], R43 ;  /* 0x0000842b04003986 */ /* 0x000fe2000c101938 */
[----:B------:R-:W-:-:S02]  /*4660*/  ISETP.GT.AND P3, PT, R18, 0x30, PT ;  /* 0x000000301200780c */ /* 0x000fc40003f64270 */
[----:B------:R-:W-:Y:S01]  /*4670*/  F2FP.TF32.F32.PACK_B R51, R51 ;  /* 0x00000033ff33723e */ /* 0x000fe200024050ff */
[----:B------:R1:W-:Y:S01]  /*4680*/  @P2 STG.E desc[UR56][R2.64+0xa0], R9 ;  /* 0x0000a00902002986 */ /* 0x0003e2000c101938 */
[----:B------:R-:W-:Y:S02]  /*4690*/  ISETP.GT.AND P2, PT, R18, 0x31, PT ;  /* 0x000000311200780c */ /* 0x000fe40003f44270 */
[----:B------:R-:W-:Y:S01]  /*46a0*/  F2FP.TF32.F32.PACK_B R13, R13 ;  /* 0x0000000dff0d723e */ /* 0x000fe200024050ff */
[----:B------:R-:W-:Y:S01]  /*46b0*/  @P1 STG.E desc[UR56][R2.64+0xa4], R45 ;  /* 0x0000a42d02001986 */ /* 0x000fe2000c101938 */
[----:B0-----:R-:W-:Y:S01]  /*46c0*/  FMUL R7, R48, R23 ;  /* 0x0000001730077220 */ /* 0x001fe20000400000 */
[----:B------:R-:W-:Y:S02]  /*46d0*/  ISETP.GT.AND P1, PT, R18, 0x38, PT ;  /* 0x000000381200780c */ /* 0x000fe40003f24270 */
[----:B------:R0:W-:Y:S01]  /*46e0*/  @P4 STG.E desc[UR56][R4.64+0xa0], R11 ;  /* 0x0000a00b04004986 */ /* 0x0001e2000c101938 */
[----:B------:R-:W-:-:S02]  /*46f0*/  ISETP.GT.AND P4, PT, R0, RZ, P3 ;  /* 0x000000ff0000720c */ /* 0x000fc40001f84270 */
[----:B------:R-:W-:Y:S01]  /*4700*/  F2FP.TF32.F32.PACK_B R7, R7 ;  /* 0x00000007ff07723e */ /* 0x000fe200024050ff */
[----:B------:R-:W-:Y:S01]  /*4710*/  @P5 STG.E desc[UR56][R4.64+0xa4], R47 ;  /* 0x0000a42f04005986 */ /* 0x000fe2000c101938 */
[----:B------:R-:W-:Y:S01]  /*4720*/  ISETP.GT.AND P5, PT, R0, RZ, P2 ;  /* 0x000000ff0000720c */ /* 0x000fe200017a4270 */
[----:B-1----:R-:W-:Y:S01]  /*4730*/  FMUL R9, R50, R23 ;  /* 0x0000001732097220 */ /* 0x002fe20000400000 */
[C---:B------:R-:W-:Y:S02]  /*4740*/  ISETP.GT.AND P3, PT, R0.reuse, 0x8, P3 ;  /* 0x000000080000780c */ /* 0x040fe40001f64270 */
[----:B------:R-:W-:Y:S02]  /*4750*/  ISETP.GT.AND P2, PT, R0, 0x8, P2 ;  /* 0x000000080000780c */ /* 0x000fe40001744270 */
[----:B------:R-:W-:Y:S01]  /*4760*/  F2FP.TF32.F32.PACK_B R9, R9 ;  /* 0x00000009ff09723e */ /* 0x000fe200024050ff */
[----:B0-----:R-:W-:Y:S01]  /*4770*/  FMUL R11, R54, R23 ;  /* 0x00000017360b7220 */ /* 0x001fe20000400000 */
[----:B------:R-:W-:Y:S01]  /*4780*/  F2FP.TF32.F32.PACK_B R53, R53 ;  /* 0x00000035ff35723e */ /* 0x000fe200024050ff */
[----:B------:R-:W-:Y:S01]  /*4790*/  @P4 STG.E desc[UR56][R2.64+0xc0], R7 ;  /* 0x0000c00702004986 */ /* 0x000fe2000c101938 */
[----:B------:R-:W-:-:S02]  /*47a0*/  ISETP.GT.AND P4, PT, R0, RZ, P1 ;  /* 0x000000ff0000720c */ /* 0x000fc40000f84270 */
[C---:B------:R-:W-:Y:S01]  /*47b0*/  ISETP.GT.AND P1, PT, R0.reuse, 0x8, P1 ;  /* 0x000000080000780c */ /* 0x040fe20000f24270 */
[----:B------:R-:W-:Y:S01]  /*47c0*/  @P5 STG.E desc[UR56][R2.64+0xc4], R49 ;  /* 0x0000c43102005986 */ /* 0x000fe2000c101938 */
[C---:B------:R-:W-:Y:S02]  /*47d0*/  ISETP.GT.AND P5, PT, R0.reuse, RZ, P0 ;  /* 0x000000ff0000720c */ /* 0x040fe400007a4270 */
[----:B------:R-:W-:Y:S01]  /*47e0*/  ISETP.GT.AND P0, PT, R0, 0x8, P0 ;  /* 0x000000080000780c */ /* 0x000fe20000704270 */
[----:B------:R-:W-:Y:S01]  /*47f0*/  @P3 STG.E desc[UR56][R4.64+0xc0], R9 ;  /* 0x0000c00904003986 */ /* 0x000fe2000c101938 */
[----:B------:R-:W-:Y:S02]  /*4800*/  F2FP.TF32.F32.PACK_B R11, R11 ;  /* 0x0000000bff0b723e */ /* 0x000fe400024050ff */
[----:B------:R-:W-:Y:S01]  /*4810*/  F2FP.TF32.F32.PACK_B R55, R55 ;  /* 0x00000037ff37723e */ /* 0x000fe200024050ff */
[----:B------:R-:W-:Y:S04]  /*4820*/  @P2 STG.E desc[UR56][R4.64+0xc4], R51 ;  /* 0x0000c43304002986 */ /* 0x000fe8000c101938 */
[----:B------:R-:W-:Y:S04]  /*4830*/  @P4 STG.E desc[UR56][R2.64+0xe0], R13 ;  /* 0x0000e00d02004986 */ /* 0x000fe8000c101938 */
[----:B------:R0:W-:Y:S02]  /*4840*/  @P5 STG.E desc[UR56][R2.64+0xe4], R53 ;  /* 0x0000e43502005986 */ /* 0x0001e4000c101938 */
[----:B0-----:R-:W-:-:S02]  /*4850*/  @P1 IMAD.MOV.U32 R2, RZ, RZ, R4 ;  /* 0x000000ffff021224 */ /* 0x001fc400078e0004 */
[----:B------:R-:W-:-:S05]  /*4860*/  @P1 IMAD.MOV.U32 R3, RZ, RZ, R5 ;  /* 0x000000ffff031224 */ /* 0x000fca00078e0005 */
[----:B------:R0:W-:Y:S04]  /*4870*/  @P1 STG.E desc[UR56][R2.64+0xe0], R11 ;  /* 0x0000e00b02001986 */ /* 0x0001e8000c101938 */
[----:B------:R0:W-:Y:S02]  /*4880*/  @P0 STG.E desc[UR56][R4.64+0xe4], R55 ;  /* 0x0000e43704000986 */ /* 0x0001e4000c101938 */
.L_x_97:
[----:B------:R-:W-:Y:S05]  /*4890*/  BSYNC B0 ;  /* 0x0000000000007941 */ /* 0x000fea0003800000 */
.L_x_35:
[----:B0-----:R-:W-:Y:S01]  /*48a0*/  IMAD.U32 R2, RZ, RZ, UR54 ;  /* 0x00000036ff027e24 */ /* 0x001fe2000f8e00ff */
[----:B------:R-:W-:Y:S01]  /*48b0*/  ULDC.64 UR4, c[0x0][0x650] ;  /* 0x0001940000047ab9 */ /* 0x000fe20000000a00 */
[----:B------:R-:W-:Y:S01]  /*48c0*/  IMAD.U32 R3, RZ, RZ, UR55 ;  /* 0x00000037ff037e24 */ /* 0x000fe2000f8e00ff */
[----:B------:R0:W-:Y:S01]  /*48d0*/  SYNCS.ARRIVE.TRANS64.A1T0 RZ, [R65+UR52], RZ ;  /* 0x000000ff41ff79a7 */ /* 0x0001e20008100034 */
[----:B------:R-:W-:Y:S01]  /*48e0*/  PRMT R0, RZ, 0x7610, R0 ;  /* 0x00007610ff007816 */ /* 0x000fe20000000000 */
[----:B------:R-:W-:Y:S01]  /*48f0*/  IMAD.MOV.U32 R18, RZ, RZ, -0x1 ;  /* 0xffffffffff127424 */ /* 0x000fe200078e00ff */
[----:B------:R-:W-:Y:S01]  /*4900*/  LEA R16, P0, R2, R16, 0x1 ;  /* 0x0000001002107211 */ /* 0x000fe200078008ff */
[----:B------:R-:W-:Y:S02]  /*4910*/  IMAD.MOV.U32 R2, RZ, RZ, -0x1 ;  /* 0xffffffffff027424 */ /* 0x000fe400078e00ff */
[----:B------:R-:W-:Y:S01]  /*4920*/  IMAD.MOV.U32 R19, RZ, RZ, -0x1 ;  /* 0xffffffffff137424 */ /* 0x000fe200078e00ff */
[----:B------:R-:W-:-:S02]  /*4930*/  IADD3.X R17, R17, UR36, RZ, P0, !PT ;  /* 0x0000002411117c10 */ /* 0x000fc400087fe4ff */
[----:B------:R-:W-:-:S04]  /*4940*/  ISETP.GE.U32.AND P0, PT, R16, UR4, PT ;  /* 0x0000000410007c0c */ /* 0x000fc8000bf06070 */
[----:B------:R-:W-:-:S13]  /*4950*/  ISETP.GE.U32.AND.EX P0, PT, R17, UR5, PT, P0 ;  /* 0x0000000511007c0c */ /* 0x000fda000bf06100 */
[----:B0-----:R-:W-:Y:S05]  /*4960*/  @P0 BRA `(.L_x_98) ;  /* 0x0000000400700947 */ /* 0x001fea0003800000 */
[----:B------:R-:W0:Y:S01]  /*4970*/  S2UR UR6, SR_CTAID.X ;  /* 0x00000000000679c3 */ /* 0x000e220000002500 */
[----:B------:R-:W-:Y:S01]  /*4980*/  ULDC.64 UR4, c[0x0][0x628] ;  /* 0x00018a0000047ab9 */ /* 0x000fe20000000a00 */
[----:B------:R-:W-:Y:S01]  /*4990*/  ULDC UR7, c[0x0][0x150] ;  /* 0x0000540000077ab9 */ /* 0x000fe20000000800 */
[----:B------:R-:W-:Y:S01]  /*49a0*/  ISETP.NE.U32.AND P0, PT, RZ, UR4, PT ;  /* 0x00000004ff007c0c */ /* 0x000fe2000bf05070 */
[----:B------:R-:W-:Y:S01]  /*49b0*/  ULDC UR15, c[0x0][0x630] ;  /* 0x00018c00000f7ab9 */ /* 0x000fe20000000800 */
[C---:B------:R-:W-:Y:S02]  /*49c0*/  R2UR UR16, R16.reuse ;  /* 0x00000000101072ca */ /* 0x040fe400000e0000 */
[----:B------:R-:W-:Y:S01]  /*49d0*/  ISETP.NE.AND.EX P0, PT, RZ, UR5, PT, P0 ;  /* 0x00000005ff007c0c */ /* 0x000fe2000bf05300 */
[----:B------:R-:W1:Y:S01]  /*49e0*/  S2UR UR17, SR_CTAID.Y ;  /* 0x00000000001179c3 */ /* 0x000e620000002600 */
[----:B------:R-:W-:Y:S02]  /*49f0*/  R2UR UR12, R16 ;  /* 0x00000000100c72ca */ /* 0x000fe400000e0000 */
[----:B------:R-:W-:-:S02]  /*4a00*/  R2UR UR13, R17 ;  /* 0x00000000110d72ca */ /* 0x000fc400000e0000 */
[----:B0-----:R-:W-:-:S05]  /*4a10*/  I2FP.F32.U32 R0, UR6 ;  /* 0x0000000600007c45 */ /* 0x001fca0008201000 */
[----:B------:R-:W-:Y:S01]  /*4a20*/  FMUL R0, R0, UR7 ;  /* 0x0000000700007c20 */ /* 0x000fe20008400000 */
[----:B------:R-:W-:Y:S01]  /*4a30*/  ULDC UR7, c[0x0][0x154] ;  /* 0x0000550000077ab9 */ /* 0x000fe20000000800 */
[----:B-1----:R-:W-:-:S04]  /*4a40*/  I2FP.F32.U32 R2, UR17 ;  /* 0x0000001100027c45 */ /* 0x002fc80008201000 */
[----:B------:R-:W0:Y:S01]  /*4a50*/  F2I.U32.TRUNC.NTZ R0, R0 ;  /* 0x0000000000007305 */ /* 0x000e22000020f000 */
[----:B------:R-:W-:Y:S01]  /*4a60*/  FMUL R2, R2, UR7 ;  /* 0x0000000702027c20 */ /* 0x000fe20008400000 */
[----:B------:R-:W-:Y:S06]  /*4a70*/  @!P0 BRA `(.L_x_99) ;  /* 0x0000000000308947 */ /* 0x000fec0003800000 */
        /* <DEDUP_REMOVED lines=12> */
.L_x_99:
[----:B------:R-:W-:Y:S01]  /*4b40*/  USHF.R.U64 UR8, UR12, UR15, UR13 ;  /* 0x0000000f0c087299 */ /* 0x000fe2000800120d */
[----:B------:R-:W-:Y:S01]  /*4b50*/  R2UR UR5, R17 ;  /* 0x00000000110572ca */ /* 0x000fe200000e0000 */
[----:B------:R-:W-:Y:S01]  /*4b60*/  USHF.R.U32.HI UR4, URZ, UR15, UR13 ;  /* 0x0000000f3f047299 */ /* 0x000fe2000801160d */
[----:B------:R-:W1:Y:S01]  /*4b70*/  F2I.U32.TRUNC.NTZ R2, R2 ;  /* 0x0000000200027305 */ /* 0x000e62000020f000 */
[----:B------:R-:W-:Y:S01]  /*4b80*/  UIADD3 UR9, UP0, URZ, -UR8, URZ ;  /* 0x800000083f097290 */ /* 0x000fe2000ff1e03f */
[----:B------:R-:W-:Y:S01]  /*4b90*/  ULDC.64 UR10, c[0x0][0x620] ;  /* 0x00018800000a7ab9 */ /* 0x000fe20000000a00 */
[----:B------:R-:W-:Y:S02]  /*4ba0*/  ULDC UR13, c[0x0][0x608] ;  /* 0x00018200000d7ab9 */ /* 0x000fe40000000800 */
[----:B------:R-:W-:Y:S01]  /*4bb0*/  UIADD3.X UR4, URZ, ~UR4, URZ, UP0, !UPT ;  /* 0x800000043f047290 */ /* 0x000fe200087fe43f */
[----:B------:R-:W-:Y:S01]  /*4bc0*/  ULDC UR22, c[0x0][0x148] ;  /* 0x0000520000167ab9 */ /* 0x000fe20000000800 */
[----:B------:R-:W-:-:S02]  /*4bd0*/  ULDC UR20, c[0x0][0x648] ;  /* 0x0001920000147ab9 */ /* 0x000fc40000000800 */
[----:B------:R-:W-:Y:S01]  /*4be0*/  UIMAD UR7, UR4, UR10, URZ ;  /* 0x0000000a040772a4 */ /* 0x000fe2000f8e023f */
[----:B------:R-:W-:Y:S02]  /*4bf0*/  ULDC UR21, c[0x0][0x638] ;  /* 0x00018e0000157ab9 */ /* 0x000fe40000000800 */
[----:B------:R-:W-:Y:S01]  /*4c00*/  UMOV UR4, UR16 ;  /* 0x0000001000047c82 */ /* 0x000fe20008000000 */
[----:B------:R-:W-:Y:S02]  /*4c10*/  UIMAD UR7, UR9, UR11, UR7 ;  /* 0x0000000b090772a4 */ /* 0x000fe4000f8e0207 */
[----:B------:R-:W-:Y:S01]  /*4c20*/  UIMAD.WIDE.U32 UR4, UR9, UR10, UR4 ;  /* 0x0000000a090472a5 */ /* 0x000fe2000f8e0004 */
[----:B0-----:R-:W-:Y:S01]  /*4c30*/  R2UR UR10, R0 ;  /* 0x00000000000a72ca */ /* 0x001fe200000e0000 */
[----:B------:R-:W-:Y:S01]  /*4c40*/  ULDC UR16, c[0x0][0x658] ;  /* 0x0001960000107ab9 */ /* 0x000fe20000000800 */
[----:B-1----:R-:W-:Y:S01]  /*4c50*/  R2UR UR12, R2 ;  /* 0x00000000020c72ca */ /* 0x002fe200000e0000 */
[----:B------:R-:W-:Y:S01]  /*4c60*/  UIADD3 UR7, UR5, UR7, URZ ;  /* 0x0000000705077290 */ /* 0x000fe2000fffe03f */
[----:B------:R-:W-:-:S02]  /*4c70*/  ULDC UR11, c[0x0][0x144] ;  /* 0x00005100000b7ab9 */ /* 0x000fc40000000800 */
[----:B------:R-:W-:Y:S02]  /*4c80*/  ULDC UR5, c[0x0][0x618] ;  /* 0x0001860000057ab9 */ /* 0x000fe40000000800 */
[----:B------:R-:W-:Y:S02]  /*4c90*/  USHF.R.U64 UR9, UR4, UR5, UR7 ;  /* 0x0000000504097299 */ /* 0x000fe40008001207 */
[----:B------:R-:W-:-:S03]  /*4ca0*/  USHF.R.U32.HI UR7, URZ, UR5, UR7 ;  /* 0x000000053f077299 */ /* 0x000fc60008011607 */
[----:B------:R-:W-:Y:S01]  /*4cb0*/  ULDC.64 UR4, c[0x0][0x640] ;  /* 0x0001900000047ab9 */ /* 0x000fe20000000a00 */
[----:B------:R-:W-:Y:S01]  /*4cc0*/  USHF.R.U64 UR15, UR9, UR13, UR7 ;  /* 0x0000000d090f7299 */ /* 0x000fe20008001207 */
[----:B------:R-:W-:Y:S01]  /*4cd0*/  ISETP.NE.U32.AND P0, PT, RZ, UR4, PT ;  /* 0x00000004ff007c0c */ /* 0x000fe2000bf05070 */
[----:B------:R-:W-:Y:S02]  /*4ce0*/  USHF.R.U32.HI UR7, URZ, UR13, UR7 ;  /* 0x0000000d3f077299 */ /* 0x000fe40008011607 */
[----:B------:R-:W-:Y:S01]  /*4cf0*/  UIADD3 UR10, -UR10, URZ, URZ ;  /* 0x0000003f0a0a7290 */ /* 0x000fe2000fffe13f */
[----:B------:R-:W-:Y:S01]  /*4d00*/  ISETP.NE.AND.EX P0, PT, RZ, UR5, PT, P0 ;  /* 0x00000005ff007c0c */ /* 0x000fe2000bf05300 */
[----:B------:R-:W-:Y:S02]  /*4d10*/  USHF.R.U64 UR14, UR15, UR16, UR7 ;  /* 0x000000100f0e7299 */ /* 0x000fe40008001207 */
[----:B------:R-:W-:Y:S02]  /*4d20*/  UIADD3 UR18, -UR12, URZ, URZ ;  /* 0x0000003f0c127290 */ /* 0x000fe4000fffe13f */
[----:B------:R-:W-:-:S02]  /*4d30*/  USHF.R.U32.HI UR13, URZ, UR16, UR7 ;  /* 0x000000103f0d7299 */ /* 0x000fc40008011607 */
[----:B------:R-:W-:Y:S01]  /*4d40*/  UIMAD UR19, UR11, UR10, UR6 ;  /* 0x0000000a0b1372a4 */ /* 0x000fe2000f8e0206 */
[----:B------:R-:W-:-:S05]  /*4d50*/  UMOV UR12, UR14 ;  /* 0x0000000e000c7c82 */ /* 0x000fca0008000000 */
[----:B------:R-:W-:Y:S06]  /*4d60*/  @!P0 BRA `(.L_x_100) ;  /* 0x0000000000288947 */ /* 0x000fec0003800000 */
        /* <DEDUP_REMOVED lines=10> */
.L_x_100:
[----:B------:R-:W-:Y:S01]  /*4e10*/  UISETP.NE.AND UP0, UPT, UR38, URZ, UPT ;  /* 0x0000003f2600728c */ /* 0x000fe2000bf05270 */
[----:B------:R-:W-:Y:S01]  /*4e20*/  IMAD.MOV.U32 R0, RZ, RZ, 0x1 ;  /* 0x00000001ff007424 */ /* 0x000fe200078e00ff */
[----:B------:R-:W-:Y:S01]  /*4e30*/  USHF.R.U64 UR4, UR12, UR20, UR13 ;  /* 0x000000140c047299 */ /* 0x000fe2000800120d */
[----:B------:R-:W-:Y:S01]  /*4e40*/  IMAD.U32 R19, RZ, RZ, UR8 ;  /* 0x00000008ff137e24 */ /* 0x000fe2000f8e00ff */
[----:B------:R-:W-:Y:S02]  /*4e50*/  ULOP3.LUT UR15, UR15, UR45, URZ, 0xc0, !UPT ;  /* 0x0000002d0f0f7292 */ /* 0x000fe4000f8ec03f */
[----:B------:R-:W-:Y:S02]  /*4e60*/  UIADD3 UR5, -UR4, URZ, URZ ;  /* 0x0000003f04057290 */ /* 0x000fe4000fffe13f */
[----:B------:R-:W-:Y:S02]  /*4e70*/  ULOP3.LUT UR9, UR9, UR42, URZ, 0xc0, !UPT ;  /* 0x0000002a09097292 */ /* 0x000fe4000f8ec03f */
[----:B------:R-:W-:-:S02]  /*4e80*/  UIMAD UR4, UR43, UR4, UR15 ;  /* 0x000000042b0472a4 */ /* 0x000fc4000f8e020f */
[----:B------:R-:W-:Y:S02]  /*4e90*/  @UP0 UIMAD UR19, UR22, UR18, UR17 ;  /* 0x00000012161302a4 */ /* 0x000fe4000f8e0211 */
[----:B------:R-:W-:Y:S01]  /*4ea0*/  UIMAD UR14, UR5, UR21, UR14 ;  /* 0x00000015050e72a4 */ /* 0x000fe2000f8e020e */
[----:B------:R-:W-:Y:S02]  /*4eb0*/  ULDC UR6, c[0x0][0x600] ;  /* 0x0001800000067ab9 */ /* 0x000fe40000000800 */
[----:B------:R-:W-:Y:S01]  /*4ec0*/  ULDC UR5, c[0x0][0x610] ;  /* 0x0001840000057ab9 */ /* 0x000fe20000000800 */
[----:B------:R-:W-:Y:S02]  /*4ed0*/  UIMAD UR14, UR14, UR6, UR9 ;  /* 0x000000060e0e72a4 */ /* 0x000fe4000f8e0209 */
[----:B------:R-:W-:-:S04]  /*4ee0*/  UIMAD UR4, UR4, UR5, UR19 ;  /* 0x00000005040472a4 */ /* 0x000fc8000f8e0213 */
[----:B------:R-:W-:Y:S02]  /*4ef0*/  USEL UR5, UR14, UR4, !UP0 ;  /* 0x000000040e057287 */ /* 0x000fe4000c000000 */
[----:B------:R-:W-:-:S04]  /*4f00*/  USEL UR4, UR4, UR14, !UP0 ;  /* 0x0000000e04047287 */ /* 0x000fc8000c000000 */
[----:B------:R-:W-:Y:S02]  /*4f10*/  IMAD.U32 R2, RZ, RZ, UR5 ;  /* 0x00000005ff027e24 */ /* 0x000fe4000f8e00ff */
[----:B------:R-:W-:-:S07]  /*4f20*/  IMAD.U32 R18, RZ, RZ, UR4 ;  /* 0x00000004ff127e24 */ /* 0x000fce000f8e00ff */
.L_x_98:
[----:B------:R-:W-:Y:S01]  /*4f30*/  UIADD3 UR44, UR49, UR44, URZ ;  /* 0x0000002c312c7290 */ /* 0x000fe2000fffe03f */
[----:B------:R-:W-:Y:S02]  /*4f40*/  LOP3.LUT P0, RZ, R0, 0xff, RZ, 0xc0, !PT ;  /* 0x000000ff00ff7812 */ /* 0x000fe4000780c0ff */
[----:B------:R-:W-:Y:S01]  /*4f50*/  LOP3.LUT R68, R68, 0x1, RZ, 0x3c, !PT ;  /* 0x0000000144447812 */ /* 0x000fe200078e3cff */
[----:B------:R-:W-:Y:S02]  /*4f60*/  USHF.R.U32.HI UR4, URZ, 0x2, UR44 ;  /* 0x000000023f047899 */ /* 0x000fe4000801162c */
[----:B------:R-:W-:Y:S02]  /*4f70*/  UISETP.GT.U32.AND UP0, UPT, UR44, 0x3, UPT ;  /* 0x000000032c00788c */ /* 0x000fe4000bf04070 */
[----:B------:R-:W-:Y:S02]  /*4f80*/  ULOP3.LUT UR4, UR4, 0x1, URZ, 0xc0, !UPT ;  /* 0x0000000104047892 */ /* 0x000fe4000f8ec03f */
[----:B------:R-:W-:-:S02]  /*4f90*/  UISETP.LT.U32.AND UP0, UPT, UR49, 0x4, UP0 ;  /* 0x000000043100788c */ /* 0x000fc40008701070 */
[----:B------:R-:W-:Y:S02]  /*4fa0*/  UISETP.NE.U32.AND UP1, UPT, UR4, 0x1, UPT ;  /* 0x000000010400788c */ /* 0x000fe4000bf25070 */
[----:B------:R-:W-:Y:S02]  /*4fb0*/  USEL UR5, URZ, 0x1, !UP0 ;  /* 0x000000013f057887 */ /* 0x000fe4000c000000 */
[----:B------:R-:W-:Y:S02]  /*4fc0*/  UISETP.GT.U32.AND UP1, UPT, UR49, 0x3, !UP1 ;  /* 0x000000033100788c */ /* 0x000fe4000cf24070 */
[----:B------:R-:W-:Y:S02]  /*4fd0*/  ULOP3.LUT UR44, UR44, 0x3, URZ, 0xc0, !UPT ;  /* 0x000000032c2c7892 */ /* 0x000fe4000f8ec03f */
[----:B------:R-:W-:-:S04]  /*4fe0*/  USEL UR4, URZ, 0x1, !UP1 ;  /* 0x000000013f047887 */ /* 0x000fc8000c800000 */
[----:B------:R-:W-:Y:S01]  /*4ff0*/  ULOP3.LUT UR46, UR4, UR46, UR5, 0x96, !UPT ;  /* 0x0000002e042e7292 */ /* 0x000fe2000f8e9605 */
[----:B------:R-:W-:Y:S11]  /*5000*/  @P0 BRA `(.L_x_101) ;  /* 0xffffffc800180947 */ /* 0x000ff6000383ffff */
[----:B------:R-:W-:Y:S05]  /*5010*/  EXIT ;  /* 0x000000000000794d */ /* 0x000fea0003800000 */
.L_x_16:
[----:B------:R-:W-:-:S08]  /*5020*/  ISETP.NE.AND P0, PT, RZ, UR6, PT ;  /* 0x00000006ff007c0c */ /* 0x000fd0000bf05270 */
[----:B-----5:R-:W0:-:S00]  /*5030*/  USETMAXREG.DEALLOC.CTAPOOL 0x28 ;  /* 0x00000028000079c8 */ /* 0x020e0000080e0500 */
[----:B------:R-:W-:Y:S05]  /*5040*/  @P0 EXIT ;  /* 0x000000000000094d */ /* 0x000fea0003800000 */
[----:B0-----:R-:W-:Y:S01]  /*5050*/  LOP3.LUT P0, RZ, R0, 0xff, RZ, 0xc0, !PT ;  /* 0x000000ff00ff7812 */ /* 0x001fe2000780c0ff */
[----:B------:R-:W-:Y:S02]  /*5060*/  IMAD.MOV.U32 R8, RZ, RZ, 0x1 ;  /* 0x00000001ff087424 */ /* 0x000fe400078e00ff */
[----:B------:R-:W-:-:S10]  /*5070*/  IMAD.MOV.U32 R0, RZ, RZ, RZ ;  /* 0x000000ffff007224 */ /* 0x000fd400078e00ff */
[----:B------:R-:W-:Y:S05]  /*5080*/  @!P0 BRA `(.L_x_102) ;  /* 0x0000000c00648947 */ /* 0x000fea0003800000 */
[----:B------:R-:W0:Y:S01]  /*5090*/  S2UR UR8, SR_CgaCtaId ;  /* 0x00000000000879c3 */ /* 0x000e220000008800 */
[----:B------:R-:W-:Y:S01]  /*50a0*/  LOP3.LUT P0, RZ, R3, 0x1f, RZ, 0xc0, !PT ;  /* 0x0000001f03ff7812 */ /* 0x000fe2000780c0ff */
[----:B------:R-:W-:Y:S01]  /*50b0*/  ULDC UR5, c[0x0][0x658] ;  /* 0x0001960000057ab9 */ /* 0x000fe20000000800 */
[----:B------:R-:W-:Y:S01]  /*50c0*/  UMOV UR6, 0xffffffff ;  /* 0xffffffff00067882 */ /* 0x000fe20000000000 */
[----:B------:R-:W-:Y:S01]  /*50d0*/  BSSY B0, `(.L_x_102) ;  /* 0x00000d4000007945 */ /* 0x000fe20003800000 */
[----:B------:R-:W-:Y:S01]  /*50e0*/  USHF.L.U32 UR6, UR6, UR5, URZ ;  /* 0x0000000506067299 */ /* 0x000fe2000800063f */
[C---:B------:R-:W-:Y:S01]  /*50f0*/  ISETP.NE.AND P3, PT, R4.reuse, RZ, PT ;  /* 0x000000ff0400720c */ /* 0x040fe20003f65270 */
[----:B------:R-:W-:Y:S01]  /*5100*/  IMAD.MOV.U32 R10, RZ, RZ, 0x1 ;  /* 0x00000001ff0a7424 */ /* 0x000fe200078e00ff */
[----:B------:R-:W-:Y:S01]  /*5110*/  ISETP.NE.OR P0, PT, R4, RZ, !P0 ;  /* 0x000000ff0400720c */ /* 0x000fe20004705670 */
[----:B------:R-:W-:Y:S01]  /*5120*/  IMAD.MOV.U32 R8, RZ, RZ, 0x1 ;  /* 0x00000001ff087424 */ /* 0x000fe200078e00ff */
[----:B------:R-:W-:Y:S01]  /*5130*/  ULDC UR4, c[0x0][0x600] ;  /* 0x0001800000047ab9 */ /* 0x000fe20000000800 */
[----:B------:R-:W-:Y:S01]  /*5140*/  IMAD.MOV.U32 R0, RZ, RZ, RZ ;  /* 0x000000ffff007224 */ /* 0x000fe200078e00ff */
[----:B------:R-:W-:Y:S01]  /*5150*/  UMOV UR7, 0x1 ;  /* 0x0000000100077882 */ /* 0x000fe20000000000 */
[----:B------:R-:W-:-:S02]  /*5160*/  UIADD3 UR21, UR37, 0x1, URZ ;  /* 0x0000000125157890 */ /* 0x000fc4000fffe03f */
[----:B------:R-:W-:Y:S02]  /*5170*/  ULOP3.LUT UR13, UR40, 0x2, URZ, 0xfc, !UPT ;  /* 0x00000002280d7892 */ /* 0x000fe4000f8efc3f */
[----:B------:R-:W-:Y:S02]  /*5180*/  UIADD3 UR4, UR4, -0x1, URZ ;  /* 0xffffffff04047890 */ /* 0x000fe4000fffe03f */
[----:B------:R-:W-:Y:S02]  /*5190*/  USHF.L.U32 UR5, UR7, UR5, URZ ;  /* 0x0000000507057299 */ /* 0x000fe4000800063f */
[----:B------:R-:W-:Y:S01]  /*51a0*/  ULOP3.LUT UR6, URZ, UR6, URZ, 0x33, !UPT ;  /* 0x000000063f067292 */ /* 0x000fe2000f8e333f */
[----:B------:R-:W-:Y:S01]  /*51b0*/  ULDC.64 UR30, c[0x0][0x198] ;  /* 0x00006600001e7ab9 */ /* 0x000fe20000000a00 */
[----:B0-----:R-:W-:-:S10]  /*51c0*/  IMAD.U32 R9, RZ, RZ, UR8 ;  /* 0x00000008ff097e24 */ /* 0x001fd4000f8e00ff */
.L_x_114:
[----:B------:R-:W-:-:S03]  /*51d0*/  UMOV UR7, 0xffffffff ;  /* 0xffffffff00077882 */ /* 0x000fc60000000000 */
[----:B------:R-:W-:Y:S05]  /*51e0*/  BRA.DIV UR7, `(.L_x_103) ;  /* 0x0000001207247947 */ /* 0x000fea000b800000 */
[----:B------:R-:W-:-:S13]  /*51f0*/  ELECT P6, URZ, PT ;  /* 0x00000000003f782f */ /* 0x000fda00038c0000 */
.L_x_127:
[----:B------:R-:W0:Y:S01]  /*5200*/  LDC R3, c[0x0][0x28c] ;  /* 0x0000a300ff037b82 */ /* 0x000e220000000800 */
[----:B------:R-:W-:Y:S01]  /*5210*/  BSSY B1, `(.L_x_104) ;  /* 0x0000049000017945 */ /* 0x000fe20003800000 */
[----:B0-----:R-:W-:-:S13]  /*5220*/  ISETP.LT.OR P6, PT, R3, 0x1, !P6 ;  /* 0x000000010300780c */ /* 0x001fda00077c1670 */
[----:B------:R-:W-:Y:S05]  /*5230*/  @P6 BRA `(.L_x_105) ;  /* 0x0000000400186947 */ /* 0x000fea0003800000 */
[----:B------:R-:W-:Y:S02]  /*5240*/  IMAD R9, R18, 0x2, R9 ;  /* 0x0000000212097824 */ /* 0x000fe400078e0209 */
[----:B------:R-:W-:Y:S02]  /*5250*/  IMAD.SHL.U32 R6, R2, 0x40, RZ ;  /* 0x0000004002067824 */ /* 0x000fe400078e00ff */
[----:B------:R-:W-:Y:S02]  /*5260*/  IMAD.MOV.U32 R13, RZ, RZ, RZ ;  /* 0x000000ffff0d7224 */ /* 0x000fe400078e00ff */
[----:B------:R-:W-:Y:S02]  /*5270*/  IMAD.U32 R14, RZ, RZ, UR21 ;  /* 0x00000015ff0e7e24 */ /* 0x000fe4000f8e00ff */
[----:B------:R-:W-:Y:S02]  /*5280*/  IMAD.MOV.U32 R2, RZ, RZ, R8 ;  /* 0x000000ffff027224 */ /* 0x000fe400078e0008 */
[----:B------:R-:W-:-:S02]  /*5290*/  IMAD.MOV.U32 R4, RZ, RZ, R0 ;  /* 0x000000ffff047224 */ /* 0x000fc400078e0000 */
[----:B------:R-:W-:-:S07]  /*52a0*/  IMAD.SHL.U32 R7, R9, 0x20, RZ ;  /* 0x0000002009077824 */ /* 0x000fce00078e00ff */
.L_x_109:
[----:B------:R-:W0:Y:S01]  /*52b0*/  S2UR UR7, SR_CgaCtaId ;  /* 0x00000000000779c3 */ /* 0x000e220000008800 */
[----:B------:R-:W-:Y:S02]  /*52c0*/  MOV R12, 0x400 ;  /* 0x00000400000c7802 */ /* 0x000fe40000000f00 */
[----:B------:R-:W-:-:S05]  /*52d0*/  SHF.L.U32 R3, R2, 0x1f, RZ ;  /* 0x0000001f02037819 */ /* 0x000fca00000006ff */
[----:B------:R-:W1:Y:S01]  /*52e0*/  @!P3 LDC R5, c[0x0][0x500] ;  /* 0x00014000ff05bb82 */ /* 0x000e620000000800 */
[----:B0-----:R-:W-:-:S05]  /*52f0*/  IMAD.U32 R9, RZ, RZ, UR7 ;  /* 0x00000007ff097e24 */ /* 0x001fca000f8e00ff */
[----:B------:R-:W-:-:S05]  /*5300*/  LEA R11, R9, R12, 0x18 ;  /* 0x0000000c090b7211 */ /* 0x000fca00078ec0ff */
[----:B------:R-:W-:-:S04]  /*5310*/  IMAD R12, R4, 0x8, R11 ;  /* 0x00000008040c7824 */ /* 0x000fc800078e020b */
[----:B------:R-:W0:Y:S02]  /*5320*/  SYNCS.PHASECHK.TRANS64.TRYWAIT P1, [R12+URZ+0x20], R3 ;  /* 0x000020030c0075a7 */ /* 0x000e24000802017f */
[----:B01----:R-:W-:Y:S05]  /*5330*/  @!P1 BRA `(.L_x_106) ;  /* 0x0000000c00f09947 */ /* 0x003fea0003800000 */
.L_x_128:
[----:B------:R-:W-:Y:S01]  /*5340*/  UPRMT UR7, UR13, 0x9910, URZ ;  /* 0x000099100d077896 */ /* 0x000fe2000800003f */
[----:B------:R1:W-:Y:S03]  /*5350*/  @!P3 SYNCS.ARRIVE.TRANS64 RZ, [R12+URZ], R5 ;  /* 0x000000050cffb9a7 */ /* 0x0003e6000800003f */
[----:B------:R-:W-:-:S06]  /*5360*/  UISETP.NE.AND UP0, UPT, UR7, 0x2, UPT ;  /* 0x000000020700788c */ /* 0x000fcc000bf05270 */
[----:B------:R-:W-:-:S13]  /*5370*/  PLOP3.LUT P1, PT, PT, PT, UP0, 0x80, 0x0 ;  /* 0x000000000000781c */ /* 0x000fda0003f2f008 */
[----:B-1----:R-:W-:Y:S05]  /*5380*/  @P1 BRA `(.L_x_107) ;  /* 0x0000000000041947 */ /* 0x002fea0003800000 */
[----:B------:R-:W-:Y:S01]  /*5390*/  BPT.TRAP 0x1 ;  /* 0x000000040000795c */ /* 0x000fe20000300000 */
.L_x_107:
[----:B------:R-:W-:Y:S05]  /*53a0*/  @P0 BRA `(.L_x_108) ;  /* 0x0000000000040947 */ /* 0x000fea0003800000 */
[----:B------:R-:W-:Y:S01]  /*53b0*/  BPT.TRAP 0x1 ;  /* 0x000000040000795c */ /* 0x000fe20000300000 */
.L_x_108:
[----:B0-----:R-:W-:Y:S01]  /*53c0*/  IMAD R3, R4, 0x4, R9 ;  /* 0x0000000404037824 */ /* 0x001fe200078e0209 */
[----:B------:R-:W-:Y:S01]  /*53d0*/  R2UR UR34, R13 ;  /* 0x000000000d2272ca */ /* 0x000fe200000e0000 */
[----:B------:R-:W-:Y:S01]  /*53e0*/  VIADD R14, R14, 0xffffffff ;  /* 0xffffffff0e0e7836 */ /* 0x000fe20000000000 */
[----:B------:R-:W-:Y:S01]  /*53f0*/  R2UR UR33, R12 ;  /* 0x000000000c2172ca */ /* 0x000fe200000e0000 */
[----:B------:R-:W-:Y:S01]  /*5400*/  IMAD.SHL.U32 R3, R3, 0x400, RZ ;  /* 0x0000040003037824 */ /* 0x000fe200078e00ff */
[----:B------:R-:W-:Y:S01]  /*5410*/  R2UR UR36, R19 ;  /* 0x00000000132472ca */ /* 0x000fe200000e0000 */
[----:B------:R-:W-:Y:S01]  /*5420*/  UIADD3 UR14, UP0, UR30, 0xf0, URZ ;  /* 0x000000f01e0e7890 */ /* 0x000fe2000ff1e03f */
[----:B------:R-:W-:Y:S01]  /*5430*/  R2UR UR35, R7 ;  /* 0x00000000072372ca */ /* 0x000fe200000e0000 */
[--C-:B------:R-:W-:Y:S01]  /*5440*/  IMAD R3, R3, 0x4, R11.reuse ;  /* 0x0000000403037824 */ /* 0x100fe200078e020b */
[----:B------:R-:W-:Y:S01]  /*5450*/  R2UR UR19, R6 ;  /* 0x00000000061372ca */ /* 0x000fe200000e0000 */
[----:B------:R-:W-:Y:S01]  /*5460*/  IMAD R11, R4, 0x4000, R11 ;  /* 0x00004000040b7824 */ /* 0x000fe200078e020b */
[----:B------:R-:W-:Y:S01]  /*5470*/  UIADD3 UR42, UP1, UR30, 0x1f0, URZ ;  /* 0x000001f01e2a7890 */ /* 0x000fe2000ff3e03f */
[----:B------:R-:W-:Y:S01]  /*5480*/  ISETP.GT.AND P2, PT, R14, 0x1, PT ;  /* 0x000000010e00780c */ /* 0x000fe20003f44270 */
[----:B------:R-:W-:Y:S01]  /*5490*/  UIADD3.X UR15, URZ, UR31, URZ, UP0, !UPT ;  /* 0x0000001f3f0f7290 */ /* 0x000fe200087fe43f */
[----:B------:R-:W-:Y:S01]  /*54a0*/  R2UR UR24, R3 ;  /* 0x00000000031872ca */ /* 0x000fe200000e0000 */
[----:B------:R-:W-:Y:S01]  /*54b0*/  UIADD3 UR26, UR34, 0x20, URZ ;  /* 0x00000020221a7890 */ /* 0x000fe2000fffe03f */
[----:B------:R-:W-:Y:S01]  /*54c0*/  R2UR UR8, R11 ;  /* 0x000000000b0872ca */ /* 0x000fe200000e0000 */
[----:B------:R-:W-:Y:S01]  /*54d0*/  UIADD3.X UR43, URZ, UR31, URZ, UP1, !UPT ;  /* 0x0000001f3f2b7290 */ /* 0x000fe20008ffe43f */
[----:B------:R-:W-:Y:S01]  /*54e0*/  VIADD R4, R4, 0x1 ;  /* 0x0000000104047836 */ /* 0x000fe20000000000 */
[----:B------:R-:W-:Y:S01]  /*54f0*/  UMOV UR7, 0x30000 ;  /* 0x0003000000077882 */ /* 0x000fe20000000000 */
[----:B------:R-:W-:Y:S01]  /*5500*/  UMOV UR22, 0x0 ;  /* 0x0000000000167882 */ /* 0x000fe20000000000 */
[----:B------:R-:W-:Y:S01]  /*5510*/  UMOV UR23, 0x10000000 ;  /* 0x1000000000177882 */ /* 0x000fe20000000000 */
[----:B------:R-:W-:Y:S01]  /*5520*/  UMOV UR25, UR33 ;  /* 0x0000002100197c82 */ /* 0x000fe20008000000 */
[----:B------:R-:W-:Y:S01]  /*5530*/  ISETP.NE.AND P1, PT, R4, 0x4, PT ;  /* 0x000000040400780c */ /* 0x000fe20003f25270 */
[----:B------:R-:W-:Y:S01]  /*5540*/  UMOV UR28, UR36 ;  /* 0x00000024001c7c82 */ /* 0x000fe20008000000 */
[----:B------:R-:W-:Y:S01]  /*5550*/  UMOV UR27, UR35 ;  /* 0x00000023001b7c82 */ /* 0x000fe20008000000 */
[----:B------:R-:W-:Y:S01]  /*5560*/  UMOV UR17, UR33 ;  /* 0x0000002100117c82 */ /* 0x000fe20008000000 */
[----:B------:R-:W-:Y:S01]  /*5570*/  UIADD3 UR32, UR24, 0x180, URZ ;  /* 0x0000018018207890 */ /* 0x000fe2000fffe03f */
[----:B------:R-:W-:Y:S01]  /*5580*/  SEL R3, RZ, 0x1, P1 ;  /* 0x00000001ff037807 */ /* 0x000fe20000800000 */
[----:B------:R-:W-:Y:S01]  /*5590*/  UIADD3 UR24, UR24, 0x2180, URZ ;  /* 0x0000218018187890 */ /* 0x000fe2000fffe03f */
[----:B------:R-:W-:Y:S01]  /*55a0*/  VIADD R13, R13, 0x40 ;  /* 0x000000400d0d7836 */ /* 0x000fe20000000000 */
[----:B------:R-:W-:Y:S01]  /*55b0*/  UIADD3 UR16, UR8, 0x10180, URZ ;  /* 0x0001018008107890 */ /* 0x000fe2000fffe03f */
[----:B------:R-:W-:Y:S01]  /*55c0*/  LOP3.LUT R2, R2, R3, RZ, 0x3c, !PT ;  /* 0x0000000302027212 */ /* 0x000fe200078e3cff */
[----:B------:R-:W-:Y:S01]  /*55d0*/  UIADD3 UR8, UR8, 0x12180, URZ ;  /* 0x0001218008087890 */ /* 0x000fe2000fffe03f */
[----:B------:R-:W-:Y:S01]  /*55e0*/  SEL R4, R4, RZ, P1 ;  /* 0x000000ff04047207 */ /* 0x000fe20000800000 */
[----:B------:R-:W-:Y:S01]  /*55f0*/  UMOV UR18, UR34 ;  /* 0x0000002200127c82 */ /* 0x000fe20008000000 */
[----:B------:R-:W-:Y:S01]  /*5600*/  UMOV UR20, UR36 ;  /* 0x0000002400147c82 */ /* 0x000fe20008000000 */
[----:B------:R0:W-:Y:S01]  /*5610*/  UTMALDG.3D.MULTICAST [UR32], [UR14], UR7, desc[UR22] ;  /* 0x000016200e0073b4 */ /* 0x0001e20008011807 */
[----:B------:R-:W-:Y:S01]  /*5620*/  UMOV UR9, UR33 ;  /* 0x0000002100097c82 */ /* 0x000fe20008000000 */
[----:B------:R-:W-:Y:S01]  /*5630*/  UMOV UR11, UR19 ;  /* 0x00000013000b7c82 */ /* 0x000fe20008000000 */
[----:B------:R-:W-:Y:S01]  /*5640*/  UMOV UR12, UR36 ;  /* 0x00000024000c7c82 */ /* 0x000fe20008000000 */
[----:B------:R-:W-:Y:S01]  /*5650*/  UMOV UR10, UR26 ;  /* 0x0000001a000a7c82 */ /* 0x000fe20008000000 */
[----:B------:R0:W-:Y:S01]  /*5660*/  UTMALDG.3D.MULTICAST [UR24], [UR14], UR7, desc[UR22] ;  /* 0x000016180e0073b4 */ /* 0x0001e20008011807 */
[----:B------:R0:W-:Y:S01]  /*5670*/  UTMALDG.3D [UR16], [UR42], desc[UR22] ;  /* 0x000016102a0075b4 */ /* 0x0001e20008011000 */
[----:B------:R0:W-:Y:S02]  /*5680*/  UTMALDG.3D [UR8], [UR42], desc[UR22] ;  /* 0x000016082a0075b4 */ /* 0x0001e40008011000 */
[----:B0-----:R-:W-:Y:S05]  /*5690*/  @P2 BRA `(.L_x_109) ;  /* 0xfffffffc00042947 */ /* 0x001fea000383ffff */
.L_x_105:
[----:B------:R-:W-:Y:S05]  /*56a0*/  BSYNC B1 ;  /* 0x0000000000017941 */ /* 0x000fea0003800000 */
.L_x_104:
[----:B------:R-:W-:Y:S01]  /*56b0*/  LOP3.LUT P4, RZ, R10, 0xff, RZ, 0xc0, !PT ;  /* 0x000000ff0aff7812 */ /* 0x000fe2000788c0ff */
[----:B------:R-:W-:Y:S01]  /*56c0*/  VIADD R0, R0, UR37 ;  /* 0x0000002500007c36 */ /* 0x000fe20008000000 */
[----:B------:R-:W-:Y:S01]  /*56d0*/  ULDC.64 UR8, c[0x0][0x650] ;  /* 0x0001940000087ab9 */ /* 0x000fe20000000a00 */
[----:B------:R-:W-:Y:S01]  /*56e0*/  IMAD.U32 R3, RZ, RZ, UR37 ;  /* 0x00000025ff037e24 */ /* 0x000fe2000f8e00ff */
[----:B------:R-:W-:Y:S01]  /*56f0*/  BSSY B1, `(.L_x_110) ;  /* 0x000006f000017945 */ /* 0x000fe20003800000 */
[----:B------:R-:W-:Y:S01]  /*5700*/  IMAD.MOV.U32 R18, RZ, RZ, -0x1 ;  /* 0xffffffffff127424 */ /* 0x000fe200078e00ff */
[----:B------:R-:W-:Y:S01]  /*5710*/  SHF.R.U32.HI R2, RZ, 0x2, R0 ;  /* 0x00000002ff027819 */ /* 0x000fe20000011600 */
[----:B------:R-:W-:Y:S01]  /*5720*/  IMAD.MOV.U32 R19, RZ, RZ, -0x1 ;  /* 0xffffffffff137424 */ /* 0x000fe200078e00ff */
[----:B------:R-:W-:Y:S02]  /*5730*/  ISETP.GT.U32.AND P1, PT, R0, 0x3, PT ;  /* 0x000000030000780c */ /* 0x000fe40003f24070 */
[----:B------:R-:W-:-:S02]  /*5740*/  LOP3.LUT R2, R2, 0x1, RZ, 0xc0, !PT ;  /* 0x0000000102027812 */ /* 0x000fc400078ec0ff */
[C---:B------:R-:W-:Y:S01]  /*5750*/  ISETP.LT.U32.AND P1, PT, R3.reuse, 0x4, P1 ;  /* 0x000000040300780c */ /* 0x040fe20000f21070 */
[----:B------:R-:W0:Y:S01]  /*5760*/  @P4 S2R R9, SR_CgaCtaId ;  /* 0x0000000000094919 */ /* 0x000e220000008800 */
[----:B------:R-:W-:Y:S02]  /*5770*/  @P4 MOV R4, 0x400 ;  /* 0x0000040000044802 */ /* 0x000fe40000000f00 */
[----:B------:R-:W-:Y:S02]  /*5780*/  ISETP.NE.U32.AND P2, PT, R2, 0x1, PT ;  /* 0x000000010200780c */ /* 0x000fe40003f45070 */
[----:B------:R-:W-:Y:S02]  /*5790*/  LOP3.LUT R0, R0, 0x3, RZ, 0xc0, !PT ;  /* 0x0000000300007812 */ /* 0x000fe400078ec0ff */
[----:B------:R-:W-:Y:S02]  /*57a0*/  ISETP.GT.U32.AND P2, PT, R3, 0x3, !P2 ;  /* 0x000000030300780c */ /* 0x000fe40005744070 */
[----:B------:R-:W-:-:S02]  /*57b0*/  SEL R3, RZ, 0x1, !P1 ;  /* 0x00000001ff037807 */ /* 0x000fc40004800000 */
[----:B------:R-:W-:Y:S02]  /*57c0*/  SEL R2, RZ, 0x1, !P2 ;  /* 0x00000001ff027807 */ /* 0x000fe40005000000 */
[----:B------:R-:W-:Y:S02]  /*57d0*/  PRMT R10, RZ, 0x7610, R10 ;  /* 0x00007610ff0a7816 */ /* 0x000fe4000000000a */
[--C-:B------:R-:W-:Y:S01]  /*57e0*/  LOP3.LUT R8, R2, R8, R3.reuse, 0x96, !PT ;  /* 0x0000000802087212 */ /* 0x100fe200078e9603 */
[----:B------:R-:W-:Y:S01]  /*57f0*/  IMAD.MOV.U32 R2, RZ, RZ, -0x1 ;  /* 0xffffffffff027424 */ /* 0x000fe200078e00ff */
[----:B------:R-:W-:Y:S02]  /*5800*/  PRMT R3, RZ, 0x7610, R3 ;  /* 0x00007610ff037816 */ /* 0x000fe40000000003 */
[----:B0-----:R-:W-:-:S04]  /*5810*/  @P4 LEA R4, R9, R4, 0x18 ;  /* 0x0000000409044211 */ /* 0x001fc800078ec0ff */
[----:B------:R0:W-:Y:S01]  /*5820*/  @P4 SYNCS.ARRIVE.TRANS64.A1T0 RZ, [R4+URZ+0x78], RZ ;  /* 0x000078ff04ff49a7 */ /* 0x0001e2000810003f */
[----:B------:R-:W-:-:S04]  /*5830*/  IADD3 R16, P4, R16, UR54, RZ ;  /* 0x0000003610107c10 */ /* 0x000fc8000ff9e0ff */
[----:B------:R-:W-:Y:S02]  /*5840*/  IADD3.X R17, R17, UR39, RZ, P4, !PT ;  /* 0x0000002711117c10 */ /* 0x000fe4000a7fe4ff */
        /* <DEDUP_REMOVED lines=8> */
[----:B------:R-:W-:Y:S01]  /*58d0*/  ULDC UR14, c[0x0][0x154] ;  /* 0x00005500000e7ab9 */ /* 0x000fe20000000800 */
[----:B------:R-:W-:Y:S01]  /*58e0*/  IMAD.MOV.U32 R2, RZ, RZ, R16 ;  /* 0x000000ffff027224 */ /* 0x000fe200078e0010 */
[----:B------:R-:W-:Y:S01]  /*58f0*/  ISETP.NE.AND.EX P1, PT, RZ, UR9, PT, P1 ;  /* 0x00000009ff007c0c */ /* 0x000fe2000bf25310 */
[----:B------:R-:W1:Y:S01]  /*5900*/  S2UR UR12, SR_CTAID.Y ;  /* 0x00000000000c79c3 */ /* 0x000e620000002600 */
[----:B0-----:R-:W-:-:S05]  /*5910*/  I2FP.F32.U32 R3, UR7 ;  /* 0x0000000700037c45 */ /* 0x001fca0008201000 */
[----:B------:R-:W-:Y:S01]  /*5920*/  FMUL R12, R3, UR10 ;  /* 0x0000000a030c7c20 */ /* 0x000fe20008400000 */
[----:B------:R-:W-:-:S05]  /*5930*/  IMAD.MOV.U32 R3, RZ, RZ, R17 ;  /* 0x000000ffff037224 */ /* 0x000fca00078e0011 */
[----:B------:R-:W-:Y:S05]  /*5940*/  @!P1 BRA `(.L_x_112) ;  /* 0x0000000000289947 */ /* 0x000fea0003800000 */
[----:B------:R-:W-:Y:S02]  /*5950*/  ULDC UR10, c[0x0][0x634] ;  /* 0x00018d00000a7ab9 */ /* 0x000fe40000000800 */
[----:B------:R-:W-:-:S05]  /*5960*/  IADD3 R7, P1, R16, UR10, RZ ;  /* 0x0000000a10077c10 */ /* 0x000fca000ff3e0ff */
[----:B------:R-:W-:-:S04]  /*5970*/  IMAD.X R11, RZ, RZ, R17, P1 ;  /* 0x000000ffff0b7224 */ /* 0x000fc800008e0611 */
[----:B------:R-:W-:-:S04]  /*5980*/  IMAD.WIDE.U32 R4, R11, UR8, RZ ;  /* 0x000000080b047c25 */ /* 0x000fc8000f8e00ff */
[----:B------:R-:W-:-:S04]  /*5990*/  IMAD.WIDE.U32 R4, P1, R7, UR9, R4 ;  /* 0x0000000907047c25 */ /* 0x000fc8000f820004 */
[----:B------:R-:W-:-:S04]  /*59a0*/  IMAD.WIDE.U32 R6, R7, UR8, RZ ;  /* 0x0000000807067c25 */ /* 0x000fc8000f8e00ff */
[----:B------:R-:W-:Y:S01]  /*59b0*/  IMAD.X R3, RZ, RZ, RZ, P1 ;  /* 0x000000ffff037224 */ /* 0x000fe200008e06ff */
[----:B------:R-:W-:Y:S01]  /*59c0*/  IADD3 RZ, P1, R7, R4, RZ ;  /* 0x0000000407ff7210 */ /* 0x000fe20007f3e0ff */
[----:B------:R-:W-:-:S04]  /*59d0*/  IMAD.MOV.U32 R2, RZ, RZ, R5 ;  /* 0x000000ffff027224 */ /* 0x000fc800078e0005 */
[----:B------:R-:W-:-:S08]  /*59e0*/  IMAD.WIDE.U32.X R2, R11, UR9, R2, P1 ;  /* 0x000000090b027c25 */ /* 0x000fd000088e0402 */
.L_x_112:
[--C-:B------:R-:W-:Y:S01]  /*59f0*/  SHF.R.U64 R19, R2, UR11, R3.reuse ;  /* 0x0000000b02137c19 */ /* 0x100fe20008001203 */
[----:B------:R-:W0:Y:S01]  /*5a00*/  F2I.U32.TRUNC.NTZ R12, R12 ;  /* 0x0000000c000c7305 */ /* 0x000e22000020f000 */
[----:B------:R-:W-:Y:S01]  /*5a10*/  SHF.R.U32.HI R2, RZ, UR11, R3 ;  /* 0x0000000bff027c19 */ /* 0x000fe20008011603 */
[----:B------:R-:W-:Y:S01]  /*5a20*/  ULDC.64 UR8, c[0x0][0x620] ;  /* 0x0001880000087ab9 */ /* 0x000fe20000000a00 */
[----:B------:R-:W-:Y:S01]  /*5a30*/  IADD3 R5, P1, RZ, -R19, RZ ;  /* 0x80000013ff057210 */ /* 0x000fe20007f3e0ff */
[----:B------:R-:W3:Y:S01]  /*5a40*/  LDC R11, c[0x0][0x610] ;  /* 0x00018400ff0b7b82 */ /* 0x000ee20000000800 */
[----:B-1----:R-:W-:Y:S01]  /*5a50*/  I2FP.F32.U32 R4, UR12 ;  /* 0x0000000c00047c45 */ /* 0x002fe20008201000 */
[----:B------:R-:W-:Y:S01]  /*5a60*/  ULDC UR11, c[0x0][0x658] ;  /* 0x00019600000b7ab9 */ /* 0x000fe20000000800 */
[----:B------:R-:W-:Y:S01]  /*5a70*/  ULDC UR16, c[0x0][0x648] ;  /* 0x0001920000107ab9 */ /* 0x000fe20000000800 */
[----:B------:R-:W-:Y:S02]  /*5a80*/  IMAD.X R2, RZ, RZ, ~R2, P1 ;  /* 0x000000ffff027224 */ /* 0x000fe400008e0e02 */
[----:B------:R-:W-:Y:S01]  /*5a90*/  FMUL R6, R4, UR14 ;  /* 0x0000000e04067c20 */ /* 0x000fe20008400000 */
[----:B------:R-:W-:Y:S01]  /*5aa0*/  ULDC.64 UR14, c[0x0][0x640] ;  /* 0x00019000000e7ab9 */ /* 0x000fe20000000a00 */
[----:B------:R-:W-:Y:S01]  /*5ab0*/  IMAD R4, R2, UR8, RZ ;  /* 0x0000000802047c24 */ /* 0x000fe2000f8e02ff */
[----:B------:R-:W-:Y:S01]  /*5ac0*/  ISETP.NE.U32.AND P1, PT, RZ, UR14, PT ;  /* 0x0000000eff007c0c */ /* 0x000fe2000bf25070 */
[C---:B------:R-:W-:Y:S01]  /*5ad0*/  IMAD.WIDE.U32 R2, R5.reuse, UR8, R16 ;  /* 0x0000000805027c25 */ /* 0x040fe2000f8e0010 */
[----:B0-----:R-:W-:Y:S01]  /*5ae0*/  R2UR UR8, R12 ;  /* 0x000000000c0872ca */ /* 0x001fe200000e0000 */
[----:B------:R-:W0:Y:S01]  /*5af0*/  F2I.U32.TRUNC.NTZ R6, R6 ;  /* 0x0000000600067305 */ /* 0x000e22000020f000 */
[----:B------:R-:W-:Y:S01]  /*5b00*/  ISETP.NE.AND.EX P1, PT, RZ, UR15, PT, P1 ;  /* 0x0000000fff007c0c */ /* 0x000fe2000bf25310 */
[----:B------:R-:W-:Y:S01]  /*5b10*/  IMAD R5, R5, UR9, R4 ;  /* 0x0000000905057c24 */ /* 0x000fe2000f8e0204 */
[----:B------:R-:W-:-:S03]  /*5b20*/  ULDC UR9, c[0x0][0x618] ;  /* 0x0001860000097ab9 */ /* 0x000fc60000000800 */
[----:B------:R-:W-:-:S05]  /*5b30*/  IMAD.IADD R3, R3, 0x1, R5 ;  /* 0x0000000103037824 */ /* 0x000fca00078e0205 */
[--C-:B------:R-:W-:Y:S02]  /*5b40*/  SHF.R.U64 R12, R2, UR9, R3.reuse ;  /* 0x00000009020c7c19 */ /* 0x100fe40008001203 */
[----:B------:R-:W-:Y:S01]  /*5b50*/  SHF.R.U32.HI R3, RZ, UR9, R3 ;  /* 0x00000009ff037c19 */ /* 0x000fe20008011603 */
[----:B------:R-:W-:Y:S01]  /*5b60*/  ULDC UR9, c[0x0][0x608] ;  /* 0x0001820000097ab9 */ /* 0x000fe20000000800 */
[----:B0-----:R-:W-:Y:S02]  /*5b70*/  R2UR UR10, R6 ;  /* 0x00000000060a72ca */ /* 0x001fe400000e0000 */
[--C-:B------:R-:W-:Y:S02]  /*5b80*/  SHF.R.U64 R14, R12, UR9, R3.reuse ;  /* 0x000000090c0e7c19 */ /* 0x100fe40008001203 */
[----:B------:R-:W-:Y:S01]  /*5b90*/  SHF.R.U32.HI R3, RZ, UR9, R3 ;  /* 0x00000009ff037c19 */ /* 0x000fe20008011603 */
[----:B------:R-:W-:-:S03]  /*5ba0*/  UIADD3 UR9, -UR8, URZ, URZ ;  /* 0x0000003f08097290 */ /* 0x000fc6000fffe13f */
[--C-:B------:R-:W-:Y:S01]  /*5bb0*/  SHF.R.U64 R18, R14, UR11, R3.reuse ;  /* 0x0000000b0e127c19 */ /* 0x100fe20008001203 */
[----:B------:R-:W-:Y:S01]  /*5bc0*/  ULDC UR8, c[0x0][0x144] ;  /* 0x0000510000087ab9 */ /* 0x000fe20000000800 */
[----:B------:R-:W-:-:S03]  /*5bd0*/  SHF.R.U32.HI R3, RZ, UR11, R3 ;  /* 0x0000000bff037c19 */ /* 0x000fc60008011603 */
[----:B------:R-:W-:Y:S01]  /*5be0*/  IMAD.MOV.U32 R2, RZ, RZ, R18 ;  /* 0x000000ffff027224 */ /* 0x000fe200078e0012 */
[----:B------:R-:W-:Y:S06]  /*5bf0*/  @!P1 BRA `(.L_x_113) ;  /* 0x0000000000289947 */ /* 0x000fec0003800000 */
        /* <DEDUP_REMOVED lines=10> */
.L_x_113:
[----:B------:R-:W-:Y:S01]  /*5ca0*/  UISETP.NE.AND UP0, UPT, UR38, URZ, UPT ;  /* 0x0000003f2600728c */ /* 0x000fe2000bf05270 */
[----:B------:R-:W-:Y:S01]  /*5cb0*/  SHF.R.U64 R3, R2, UR16, R3 ;  /* 0x0000001002037c19 */ /* 0x000fe20008001203 */
[----:B------:R-:W-:Y:S01]  /*5cc0*/  UIADD3 UR10, -UR10, URZ, URZ ;  /* 0x0000003f0a0a7290 */ /* 0x000fe2000fffe13f */
[----:B------:R-:W-:Y:S01]  /*5cd0*/  LOP3.LUT R2, R14, UR6, RZ, 0xc0, !PT ;  /* 0x000000060e027c12 */ /* 0x000fe2000f8ec0ff */
[----:B------:R-:W-:Y:S02]  /*5ce0*/  UIMAD UR7, UR8, UR9, UR7 ;  /* 0x00000009080772a4 */ /* 0x000fe4000f8e0207 */
[----:B------:R-:W-:Y:S01]  /*5cf0*/  IMAD.MOV R5, RZ, RZ, -R3 ;  /* 0x000000ffff057224 */ /* 0x000fe200078e0a03 */
[----:B------:R-:W-:Y:S01]  /*5d00*/  ULDC UR8, c[0x0][0x148] ;  /* 0x0000520000087ab9 */ /* 0x000fe20000000800 */
[----:B------:R-:W-:Y:S01]  /*5d10*/  IMAD R4, R3, UR5, R2 ;  /* 0x0000000503047c24 */ /* 0x000fe2000f8e0202 */
[----:B------:R-:W-:Y:S02]  /*5d20*/  LOP3.LUT R3, R12, UR4, RZ, 0xc0, !PT ;  /* 0x000000040c037c12 */ /* 0x000fe4000f8ec0ff */
[----:B------:R-:W-:Y:S01]  /*5d30*/  @UP0 UIMAD UR7, UR8, UR10, UR12 ;  /* 0x0000000a080702a4 */ /* 0x000fe2000f8e020c */
[----:B------:R-:W-:-:S02]  /*5d40*/  PLOP3.LUT P1, PT, PT, PT, UP0, 0x80, 0x0 ;  /* 0x000000000000781c */ /* 0x000fc40003f2f008 */
[----:B------:R-:W-:Y:S02]  /*5d50*/  ULDC UR8, c[0x0][0x638] ;  /* 0x00018e0000087ab9 */ /* 0x000fe40000000800 */
[----:B------:R-:W-:Y:S02]  /*5d60*/  IMAD R2, R5, UR8, R18 ;  /* 0x0000000805027c24 */ /* 0x000fe4000f8e0212 */
[----:B---3--:R-:W-:Y:S01]  /*5d70*/  IMAD R11, R4, R11, UR7 ;  /* 0x00000007040b7e24 */ /* 0x008fe2000f8e020b */
[----:B------:R-:W-:Y:S01]  /*5d80*/  ULDC UR7, c[0x0][0x600] ;  /* 0x0001800000077ab9 */ /* 0x000fe20000000800 */
[----:B------:R-:W-:Y:S02]  /*5d90*/  IMAD.MOV.U32 R4, RZ, RZ, 0x1 ;  /* 0x00000001ff047424 */ /* 0x000fe400078e00ff */
[----:B------:R-:W-:-:S03]  /*5da0*/  IMAD R18, R2, UR7, R3 ;  /* 0x0000000702127c24 */ /* 0x000fc6000f8e0203 */
[----:B------:R-:W-:Y:S02]  /*5db0*/  PRMT R3, R4, 0x7610, R3 ;  /* 0x0000761004037816 */ /* 0x000fe40000000003 */
[----:B------:R-:W-:Y:S02]  /*5dc0*/  SEL R2, R18, R11, !P1 ;  /* 0x0000000b12027207 */ /* 0x000fe40004800000 */
[----:B------:R-:W-:-:S07]  /*5dd0*/  SEL R18, R11, R18, !P1 ;  /* 0x000000120b127207 */ /* 0x000fce0004800000 */
.L_x_111:
[----:B------:R-:W-:Y:S05]  /*5de0*/  BSYNC B1 ;  /* 0x0000000000017941 */ /* 0x000fea0003800000 */
.L_x_110:
[----:B------:R-:W-:-:S13]  /*5df0*/  LOP3.LUT P1, RZ, R3, 0xff, RZ, 0xc0, !PT ;  /* 0x000000ff03ff7812 */ /* 0x000fda000782c0ff */
[----:B------:R-:W-:Y:S05]  /*5e00*/  @P1 BRA `(.L_x_114) ;  /* 0xfffffff000f01947 */ /* 0x000fea000383ffff */
[----:B------:R-:W-:Y:S05]  /*5e10*/  BSYNC B0 ;  /* 0x0000000000007941 */ /* 0x000fea0003800000 */
.L_x_102:
[----:B------:R-:W-:-:S03]  /*5e20*/  UMOV UR7, 0xffffffff ;  /* 0xffffffff00077882 */ /* 0x000fc60000000000 */
[----:B------:R-:W-:Y:S05]  /*5e30*/  BRA.DIV UR7, `(.L_x_115) ;  /* 0x0000000607447947 */ /* 0x000fea000b800000 */
[----:B------:R-:W-:-:S13]  /*5e40*/  ELECT P6, URZ, PT ;  /* 0x00000000003f782f */ /* 0x000fda00038c0000 */
.L_x_131:
[----:B------:R-:W-:Y:S04]  /*5e50*/  BSSY B0, `(.L_x_116) ;  /* 0x000002c000007945 */ /* 0x000fe80003800000 */
[----:B------:R-:W-:Y:S05]  /*5e60*/  @!P6 BRA `(.L_x_117) ;  /* 0x0000000000a8e947 */ /* 0x000fea0003800000 */
[----:B------:R-:W-:-:S04]  /*5e70*/  ULOP3.LUT UR7, UR40, 0x2, URZ, 0xfc, !UPT ;  /* 0x0000000228077892 */ /* 0x000fc8000f8efc3f */
[----:B------:R-:W-:-:S06]  /*5e80*/  UISETP.NE.AND UP0, UPT, UR7, 0x3, UPT ;  /* 0x000000030700788c */ /* 0x000fcc000bf05270 */
[----:B------:R-:W-:-:S13]  /*5e90*/  PLOP3.LUT P0, PT, PT, PT, UP0, 0x80, 0x0 ;  /* 0x000000000000781c */ /* 0x000fda0003f0f008 */
[----:B------:R-:W-:Y:S05]  /*5ea0*/  @!P0 BRA `(.L_x_118) ;  /* 0x0000000000048947 */ /* 0x000fea0003800000 */
[----:B------:R-:W-:Y:S01]  /*5eb0*/  BPT.TRAP 0x1 ;  /* 0x000000040000795c */ /* 0x000fe20000300000 */
.L_x_118:
[----:B------:R-:W0:Y:S01]  /*5ec0*/  S2R R3, SR_CgaCtaId ;  /* 0x0000000000037919 */ /* 0x000e220000008800 */
[----:B------:R-:W-:-:S04]  /*5ed0*/  MOV R2, 0x400 ;  /* 0x0000040000027802 */ /* 0x000fc80000000f00 */
[----:B0-----:R-:W-:Y:S02]  /*5ee0*/  LEA R3, R3, R2, 0x18 ;  /* 0x0000000203037211 */ /* 0x001fe400078ec0ff */
[----:B------:R-:W-:-:S03]  /*5ef0*/  SHF.L.U32 R2, R8, 0x1f, RZ ;  /* 0x0000001f08027819 */ /* 0x000fc600000006ff */
[----:B------:R-:W-:-:S04]  /*5f00*/  VIADD R3, R3, 0x20 ;  /* 0x0000002003037836 */ /* 0x000fc80000000000 */
[C---:B------:R-:W-:Y:S02]  /*5f10*/  IMAD R7, R0.reuse, 0x8, R3 ;  /* 0x0000000800077824 */ /* 0x040fe400078e0203 */
[----:B------:R-:W-:Y:S02]  /*5f20*/  VIADD R0, R0, 0x1 ;  /* 0x0000000100007836 */ /* 0x000fe40000000000 */
[----:B------:R-:W0:Y:S03]  /*5f30*/  SYNCS.PHASECHK.TRANS64.TRYWAIT P0, [R7+URZ], R2 ;  /* 0x00000002070075a7 */ /* 0x000e26000800017f */
[----:B------:R-:W-:-:S04]  /*5f40*/  ISETP.NE.AND P1, PT, R0, 0x4, PT ;  /* 0x000000040000780c */ /* 0x000fc80003f25270 */
[----:B------:R-:W-:Y:S02]  /*5f50*/  SEL R5, RZ, 0x1, P1 ;  /* 0x00000001ff057807 */ /* 0x000fe40000800000 */
[----:B------:R-:W-:Y:S02]  /*5f60*/  SEL R0, R0, RZ, P1 ;  /* 0x000000ff00007207 */ /* 0x000fe40000800000 */
[----:B------:R-:W-:-:S03]  /*5f70*/  LOP3.LUT R5, R8, R5, RZ, 0x3c, !PT ;  /* 0x0000000508057212 */ /* 0x000fc600078e3cff */
[----:B------:R-:W-:Y:S01]  /*5f80*/  IMAD R9, R0, 0x8, R3 ;  /* 0x0000000800097824 */ /* 0x000fe200078e0203 */
[----:B------:R-:W-:Y:S01]  /*5f90*/  SHF.L.U32 R4, R5, 0x1f, RZ ;  /* 0x0000001f05047819 */ /* 0x000fe200000006ff */
[----:B0-----:R-:W-:Y:S06]  /*5fa0*/  @!P0 BRA `(.L_x_119) ;  /* 0x0000000400088947 */ /* 0x001fec0003800000 */
.L_x_132:
[----:B------:R-:W1:Y:S01]  /*5fb0*/  SYNCS.PHASECHK.TRANS64.TRYWAIT P0, [R9+URZ], R4 ;  /* 0x00000004090075a7 */ /* 0x000e62000800017f */
[----:B------:R-:W-:-:S05]  /*5fc0*/  VIADD R0, R0, 0x1 ;  /* 0x0000000100007836 */ /* 0x000fca0000000000 */
[----:B------:R-:W-:-:S04]  /*5fd0*/  ISETP.NE.AND P1, PT, R0, 0x4, PT ;  /* 0x000000040000780c */ /* 0x000fc80003f25270 */
[----:B0-----:R-:W-:Y:S02]  /*5fe0*/  SEL R2, RZ, 0x1, P1 ;  /* 0x00000001ff027807 */ /* 0x001fe40000800000 */
[----:B------:R-:W-:Y:S02]  /*5ff0*/  SEL R0, R0, RZ, P1 ;  /* 0x000000ff00007207 */ /* 0x000fe40000800000 */
[----:B------:R-:W-:-:S03]  /*6000*/  LOP3.LUT R7, R5, R2, RZ, 0x3c, !PT ;  /* 0x0000000205077212 */ /* 0x000fc600078e3cff */
[----:B------:R-:W-:Y:S01]  /*6010*/  IMAD R6, R0, 0x8, R3 ;  /* 0x0000000800067824 */ /* 0x000fe200078e0203 */
[----:B------:R-:W-:Y:S01]  /*6020*/  SHF.L.U32 R5, R7, 0x1f, RZ ;  /* 0x0000001f07057819 */ /* 0x000fe200000006ff */
[----:B-1----:R-:W-:Y:S06]  /*6030*/  @!P0 BRA `(.L_x_120) ;  /* 0x0000000000f88947 */ /* 0x002fec0003800000 */
.L_x_133:
[----:B------:R-:W1:Y:S01]  /*6040*/  SYNCS.PHASECHK.TRANS64.TRYWAIT P0, [R6+URZ], R5 ;  /* 0x00000005060075a7 */ /* 0x000e62000800017f */
[----:B------:R-:W-:-:S05]  /*6050*/  VIADD R0, R0, 0x1 ;  /* 0x0000000100007836 */ /* 0x000fca0000000000 */
[----:B------:R-:W-:-:S04]  /*6060*/  ISETP.NE.AND P1, PT, R0, 0x4, PT ;  /* 0x000000040000780c */ /* 0x000fc80003f25270 */
[----:B------:R-:W-:Y:S02]  /*6070*/  SEL R2, RZ, 0x1, P1 ;  /* 0x00000001ff027807 */ /* 0x000fe40000800000 */
[----:B------:R-:W-:Y:S02]  /*6080*/  SEL R0, R0, RZ, P1 ;  /* 0x000000ff00007207 */ /* 0x000fe40000800000 */
[----:B------:R-:W-:Y:S01]  /*6090*/  LOP3.LUT R2, R7, R2, RZ, 0x3c, !PT ;  /* 0x0000000207027212 */ /* 0x000fe200078e3cff */
[----:B-1----:R-:W-:Y:S06]  /*60a0*/  @!P0 BRA `(.L_x_121) ;  /* 0x0000000000f08947 */ /* 0x002fec0003800000 */
.L_x_134:
[----:B------:R-:W-:Y:S01]  /*60b0*/  IMAD R3, R0, 0x8, R3 ;  /* 0x0000000800037824 */ /* 0x000fe200078e0203 */
[----:B------:R-:W-:-:S07]  /*60c0*/  SHF.L.U32 R0, R2, 0x1f, RZ ;  /* 0x0000001f02007819 */ /* 0x000fce00000006ff */
.L_x_122:
[----:B---3--:R3:W4:Y:S02]  /*60d0*/  SYNCS.PHASECHK.TRANS64.TRYWAIT P0, [R3+URZ], R0 ;  /* 0x00000000030075a7 */ /* 0x008724000800017f */
[----:B----4-:R-:W-:Y:S05]  /*60e0*/  @!P0 NANOSLEEP.SYNCS 0x989680 ;  /* 0x009896800000895d */ /* 0x010fea0003900000 */
[----:B------:R-:W4:Y:S02]  /*60f0*/  @!P0 SYNCS.PHASECHK.TRANS64 P0, [R3+URZ], R0 ;  /* 0x00000000030085a7 */ /* 0x000f24000800007f */
[----:B----4-:R-:W-:Y:S05]  /*6100*/  @!P0 BRA `(.L_x_122) ;  /* 0xfffffffc00f08947 */ /* 0x010fea000383ffff */
.L_x_117:
[----:B------:R-:W-:Y:S05]  /*6110*/  BSYNC B0 ;  /* 0x0000000000007941 */ /* 0x000fea0003800000 */
.L_x_116:
[----:B------:R-:W-:Y:S05]  /*6120*/  EXIT ;  /* 0x000000000000794d */ /* 0x000fea0003800000 */
.L_x_18:
[----:B0-----:R0:W1:Y:S02]  /*6130*/  SYNCS.PHASECHK.TRANS64.TRYWAIT P0, [R64+URZ+-0x8], R3 ;  /* 0xfffff803400075a7 */ /* 0x001064000800017f */
[----:B-1----:R-:W-:Y:S05]  /*6140*/  @!P0 NANOSLEEP.SYNCS 0x989680 ;  /* 0x009896800000895d */ /* 0x002fea0003900000 */
[----:B------:R-:W1:Y:S02]  /*6150*/  @!P0 SYNCS.PHASECHK.TRANS64 P0, [R64+URZ+-0x8], R3 ;  /* 0xfffff803400085a7 */ /* 0x000e64000800007f */
[----:B-1----:R-:W-:Y:S05]  /*6160*/  @!P0 BRA `(.L_x_18) ;  /* 0xfffffffc00f08947 */ /* 0x002fea000383ffff */
[----:B------:R-:W-:Y:S05]  /*6170*/  BRA `(.L_x_123) ;  /* 0xffffffb400c87947 */ /* 0x000fea000383ffff */
.L_x_23:
[----:B-1----:R1:W2:Y:S02]  /*6180*/  SYNCS.PHASECHK.TRANS64.TRYWAIT P1, [R3+URZ], R0 ;  /* 0x00000000030075a7 */ /* 0x0022a4000802017f */
[----:B--2---:R-:W-:Y:S05]  /*6190*/  @!P1 NANOSLEEP.SYNCS 0x989680 ;  /* 0x009896800000995d */ /* 0x004fea0003900000 */
[----:B------:R-:W2:Y:S02]  /*61a0*/  @!P1 SYNCS.PHASECHK.TRANS64 P1, [R3+URZ], R0 ;  /* 0x00000000030095a7 */ /* 0x000ea4000802007f */
[----:B--2---:R-:W-:Y:S05]  /*61b0*/  @!P1 BRA `(.L_x_23) ;  /* 0xfffffffc00f09947 */ /* 0x004fea000383ffff */
[----:B------:R-:W-:Y:S05]  /*61c0*/  BRA `(.L_x_22) ;  /* 0xffffffb800387947 */ /* 0x000fea000383ffff */
.L_x_28:
[----:B-1----:R-:W-:-:S04]  /*61d0*/  IMAD.U32 R5, RZ, RZ, UR4 ;  /* 0x00000004ff057e24 */ /* 0x002fc8000f8e00ff */
[----:B------:R1:W2:Y:S03]  /*61e0*/  SYNCS.PHASECHK.TRANS64.TRYWAIT P1, [R5+URZ], R4 ;  /* 0x00000004050075a7 */ /* 0x0002a6000802017f */
[----:B--2---:R-:W-:Y:S05]  /*61f0*/  @!P1 NANOSLEEP.SYNCS 0x989680 ;  /* 0x009896800000995d */ /* 0x004fea0003900000 */
[----:B------:R-:W2:Y:S02]  /*6200*/  @!P1 SYNCS.PHASECHK.TRANS64 P1, [R5+URZ], R4 ;  /* 0x00000004050095a7 */ /* 0x000ea4000802007f */
[----:B--2---:R-:W-:Y:S05]  /*6210*/  @!P1 BRA `(.L_x_28) ;  /* 0xfffffffc00ec9947 */ /* 0x004fea000383ffff */
[----:B------:R-:W-:Y:S05]  /*6220*/  BRA `(.L_x_27) ;  /* 0xffffffbc00607947 */ /* 0x000fea000383ffff */
.L_x_34:
[----:B0-----:R0:W1:Y:S02]  /*6230*/  SYNCS.PHASECHK.TRANS64.TRYWAIT P0, [R64+URZ+0x8], R3 ;  /* 0x00000803400075a7 */ /* 0x001064000800017f */
[----:B-1----:R-:W-:Y:S05]  /*6240*/  @!P0 NANOSLEEP.SYNCS 0x989680 ;  /* 0x009896800000895d */ /* 0x002fea0003900000 */
[----:B------:R-:W1:Y:S02]  /*6250*/  @!P0 SYNCS.PHASECHK.TRANS64 P0, [R64+URZ+0x8], R3 ;  /* 0x00000803400085a7 */ /* 0x000e64000800007f */
[----:B-1----:R-:W-:Y:S05]  /*6260*/  @!P0 BRA `(.L_x_34) ;  /* 0xfffffffc00f08947 */ /* 0x002fea000383ffff */
[----:B------:R-:W-:Y:S05]  /*6270*/  BRA `(.L_x_124) ;  /* 0xffffffc000ec7947 */ /* 0x000fea000383ffff */
.L_x_103:
[----:B------:R-:W-:Y:S01]  /*6280*/  BSSY B1, `(.L_x_125) ;  /* 0x0000006000017945 */ /* 0x000fe20003800000 */
[----:B------:R-:W-:-:S07]  /*6290*/  IMAD.MOV.U32 R15, RZ, RZ, -0x1 ;  /* 0xffffffffff0f7424 */ /* 0x000fce00078e00ff */
[----:B--2---:R-:W-:Y:S05]  /*62a0*/  WARPSYNC.COLLECTIVE R15, `(.L_x_126) ;  /* 0x000000000f0c7348 */ /* 0x004fea0003c00000 */
[----:B------:R-:W-:Y:S02]  /*62b0*/  ELECT P6, UR62, PT ;  /* 0x00000000003e782f */ /* 0x000fe400038c0000 */
[----:B------:R-:W-:Y:S01]  /*62c0*/  MOV R14, UR62 ;  /* 0x0000003e000e7c02 */ /* 0x000fe20008000f00 */
[----:B--2---:R-:W-:Y:S10]  /*62d0*/  ENDCOLLECTIVE ;  /* 0x000000000000791b */ /* 0x004ff40003800000 */
.L_x_126:
[----:B------:R-:W-:Y:S05]  /*62e0*/  BSYNC B1 ;  /* 0x0000000000017941 */ /* 0x000fea0003800000 */
.L_x_125:
[----:B------:R-:W-:Y:S05]  /*62f0*/  BRA `(.L_x_127) ;  /* 0xffffffec00c07947 */ /* 0x000fea000383ffff */
.L_x_106:
[----:B0-----:R0:W1:Y:S02]  /*6300*/  SYNCS.PHASECHK.TRANS64.TRYWAIT P1, [R12+URZ+0x20], R3 ;  /* 0x000020030c0075a7 */ /* 0x001064000802017f */
[----:B-1----:R-:W-:Y:S05]  /*6310*/  @!P1 NANOSLEEP.SYNCS 0x989680 ;  /* 0x009896800000995d */ /* 0x002fea0003900000 */
[----:B------:R-:W1:Y:S02]  /*6320*/  @!P1 SYNCS.PHASECHK.TRANS64 P1, [R12+URZ+0x20], R3 ;  /* 0x000020030c0095a7 */ /* 0x000e64000802007f */
[----:B-1----:R-:W-:Y:S05]  /*6330*/  @!P1 BRA `(.L_x_106) ;  /* 0xfffffffc00f09947 */ /* 0x002fea000383ffff */
[----:B------:R-:W-:Y:S05]  /*6340*/  BRA `(.L_x_128) ;  /* 0xffffffec00fc7947 */ /* 0x000fea000383ffff */
.L_x_115:
[----:B------:R-:W-:Y:S01]  /*6350*/  BSSY B0, `(.L_x_129) ;  /* 0x0000006000007945 */ /* 0x000fe20003800000 */
[----:B------:R-:W-:-:S07]  /*6360*/  IMAD.MOV.U32 R15, RZ, RZ, -0x1 ;  /* 0xffffffffff0f7424 */ /* 0x000fce00078e00ff */
[----:B--2---:R-:W-:Y:S05]  /*6370*/  WARPSYNC.COLLECTIVE R15, `(.L_x_130) ;  /* 0x000000000f0c7348 */ /* 0x004fea0003c00000 */
[----:B------:R-:W-:Y:S02]  /*6380*/  ELECT P6, UR62, PT ;  /* 0x00000000003e782f */ /* 0x000fe400038c0000 */
[----:B------:R-:W-:Y:S01]  /*6390*/  MOV R14, UR62 ;  /* 0x0000003e000e7c02 */ /* 0x000fe20008000f00 */
[----:B--2---:R-:W-:Y:S10]  /*63a0*/  ENDCOLLECTIVE ;  /* 0x000000000000791b */ /* 0x004ff40003800000 */
.L_x_130:
[----:B------:R-:W-:Y:S05]  /*63b0*/  BSYNC B0 ;  /* 0x0000000000007941 */ /* 0x000fea0003800000 */
.L_x_129:
[----:B------:R-:W-:Y:S05]  /*63c0*/  BRA `(.L_x_131) ;  /* 0xfffffff800a07947 */ /* 0x000fea000383ffff */
.L_x_119:
[----:B0-----:R0:W1:Y:S02]  /*63d0*/  SYNCS.PHASECHK.TRANS64.TRYWAIT P0, [R7+URZ], R2 ;  /* 0x00000002070075a7 */ /* 0x001064000800017f */
[----:B-1----:R-:W-:Y:S05]  /*63e0*/  @!P0 NANOSLEEP.SYNCS 0x989680 ;  /* 0x009896800000895d */ /* 0x002fea0003900000 */
[----:B------:R-:W1:Y:S02]  /*63f0*/  @!P0 SYNCS.PHASECHK.TRANS64 P0, [R7+URZ], R2 ;  /* 0x00000002070085a7 */ /* 0x000e64000800007f */
[----:B-1----:R-:W-:Y:S05]  /*6400*/  @!P0 BRA `(.L_x_119) ;  /* 0xfffffffc00f08947 */ /* 0x002fea000383ffff */
[----:B------:R-:W-:Y:S05]  /*6410*/  BRA `(.L_x_132) ;  /* 0xfffffff800e47947 */ /* 0x000fea000383ffff */
.L_x_120:
[----:B0-----:R0:W1:Y:S02]  /*6420*/  SYNCS.PHASECHK.TRANS64.TRYWAIT P0, [R9+URZ], R4 ;  /* 0x00000004090075a7 */ /* 0x001064000800017f */
[----:B-1----:R-:W-:Y:S05]  /*6430*/  @!P0 NANOSLEEP.SYNCS 0x989680 ;  /* 0x009896800000895d */ /* 0x002fea0003900000 */
[----:B------:R-:W1:Y:S02]  /*6440*/  @!P0 SYNCS.PHASECHK.TRANS64 P0, [R9+URZ], R4 ;  /* 0x00000004090085a7 */ /* 0x000e64000800007f */
[----:B-1----:R-:W-:Y:S05]  /*6450*/  @!P0 BRA `(.L_x_120) ;  /* 0xfffffffc00f08947 */ /* 0x002fea000383ffff */
[----:B------:R-:W-:Y:S05]  /*6460*/  BRA `(.L_x_133) ;  /* 0xfffffff800f47947 */ /* 0x000fea000383ffff */
.L_x_121:
[----:B-1----:R1:W3:Y:S02]  /*6470*/  SYNCS.PHASECHK.TRANS64.TRYWAIT P0, [R6+URZ], R5 ;  /* 0x00000005060075a7 */ /* 0x0022e4000800017f */
[----:B---3--:R-:W-:Y:S05]  /*6480*/  @!P0 NANOSLEEP.SYNCS 0x989680 ;  /* 0x009896800000895d */ /* 0x008fea0003900000 */
[----:B------:R-:W3:Y:S02]  /*6490*/  @!P0 SYNCS.PHASECHK.TRANS64 P0, [R6+URZ], R5 ;  /* 0x00000005060085a7 */ /* 0x000ee4000800007f */
[----:B---3--:R-:W-:Y:S05]  /*64a0*/  @!P0 BRA `(.L_x_121) ;  /* 0xfffffffc00f08947 */ /* 0x008fea000383ffff */
[----:B------:R-:W-:Y:S05]  /*64b0*/  BRA `(.L_x_134) ;  /* 0xfffffff800fc7947 */ /* 0x000fea000383ffff */
.L_x_135:
[----:B------:R-:W-:-:S00]  /*64c0*/  BRA `(.L_x_135) ;  /* 0xfffffffc00fc7947 */ /* 0x000fc0000383ffff */
[----:B------:R-:W-:-:S00]  /*64d0*/  NOP ;  /* 0x0000000000007918 */ /* 0x000fc00000000000 */
        /* <DEDUP_REMOVED lines=10> */
.L_x_136:


//--------------------- .nv.global.init           --------------------------
	.section	.nv.global.init,"aw",@progbits
.nv.global.init:
	.type		$str$22,@object
	.size		$str$22,($str$23 - $str$22)
$str$22:
        /*0000*/ 	.byte	0x6b, 0x5f, 0x74, 0x69, 0x6c, 0x65, 0x5f, 0x63, 0x6f, 0x75, 0x6e, 0x74, 0x20, 0x3e, 0x3d, 0x20
        /*0010*/ 	.byte	0x31, 0x00
	.type		$str$23,@object
	.size		$str$23,(__unnamed_1 - $str$23)
$str$23:
        /*0012*/ 	.byte	0x2f, 0x74, 0x6d, 0x70, 0x2f, 0x63, 0x75, 0x74, 0x6c, 0x61, 0x73, 0x73, 0x5f, 0x73, 0x77, 0x65
        /*0022*/ 	.byte	0x65, 0x70, 0x5f, 0x73, 0x72, 0x63, 0x2f, 0x69, 0x6e, 0x63, 0x6c, 0x75, 0x64, 0x65, 0x2f, 0x63
        /*0032*/ 	.byte	0x75, 0x74, 0x6c, 0x61, 0x73, 0x73, 0x2f, 0x67, 0x65, 0x6d, 0x6d, 0x2f, 0x63, 0x6f, 0x6c, 0x6c
        /*0042*/ 	.byte	0x65, 0x63, 0x74, 0x69, 0x76, 0x65, 0x2f, 0x73, 0x6d, 0x39, 0x30, 0x5f, 0x6d, 0x6d, 0x61, 0x5f
        /*0052*/ 	.byte	0x74, 0x6d, 0x61, 0x5f, 0x67, 0x6d, 0x6d, 0x61, 0x5f, 0x73, 0x73, 0x5f, 0x77, 0x61, 0x72, 0x70
        /*0062*/ 	.byte	0x73, 0x70, 0x65, 0x63, 0x69, 0x61, 0x6c, 0x69, 0x7a, 0x65, 0x64, 0x2e, 0x68, 0x70, 0x70, 0x00
	.type		__unnamed_1,@object
	.size		__unnamed_1,(.L_0 - __unnamed_1)
__unnamed_1:
        /*0072*/ 	.byte	0x76, 0x6f, 0x69, 0x64, 0x20, 0x63, 0x75, 0x74, 0x6c, 0x61, 0x73, 0x73, 0x3a, 0x3a, 0x67, 0x65
        /* <DEDUP_REMOVED lines=177> */
        /*0b92*/ 	.byte	0x5d, 0x00
.L_0:


//--------------------- .nv.shared._ZN7cutlass13device_kernelINS_4gemm6kernel13GemmUniversalIN4cute5tupleIJiiiiEEENS1_10collective13CollectiveMmaINS1_34MainloopSm90TmaGmmaWarpSpecializedILi4ENS5_IJNS4_1CILi1EEENSA_ILi2EEESB_EEENS1_32KernelTmaWarpSpecializedPingpongEEENS5_IJNSA_ILi64EEESG_SG_EEENS_10tfloat32_tENS5_IJlSB_lEEESI_SJ_NS4_8TiledMMAINS4_8MMA_AtomIJNS4_4SM904GMMA29MMA_64x64x8_F32TF32TF32_SS_TNILNSN_7ScaleInE1ELSP_1EEEEEENS4_6LayoutINS5_IJSB_SB_SB_EEENS5_IJNSA_ILi0EEESU_SU_EEEEENS5_IJNS4_10UnderscoreESX_SX_EEEEENS4_23SM90_TMA_LOAD_MULTICASTENS4_14ComposedLayoutINS4_7SwizzleILi3ELi4ELi3EEENS4_18smem_ptr_flag_bitsILi32EEENSS_INS5_IJNSA_ILi8EEENSA_ILi32EEEEEENS5_IJS17_SB_EEEEEEEvNS4_8identityENS4_13SM90_TMA_LOADES1B_vS1C_EENS_8epilogue10collective6detail29Sm90TmaWarpSpecializedAdapterINS1G_15DefaultEpilogueISI_SJ_SJ_NS1F_6thread17LinearCombinationISI_Li1EffLNS1K_9ScaleType4KindE0ELNS_15FloatRoundStyleE2ESI_EENS1_15EpilogueDefaultEEEEEvvEEEEvNT_6ParamsE --------------------------
	.section	.nv.shared._ZN7cutlass13device_kernelINS_4gemm6kernel13GemmUniversalIN4cute5tupleIJiiiiEEENS1_10collective13CollectiveMmaINS1_34MainloopSm90TmaGmmaWarpSpecializedILi4ENS5_IJNS4_1CILi1EEENSA_ILi2EEESB_EEENS1_32KernelTmaWarpSpecializedPingpongEEENS5_IJNSA_ILi64EEESG_SG_EEENS_10tfloat32_tENS5_IJlSB_lEEESI_SJ_NS4_8TiledMMAINS4_8MMA_AtomIJNS4_4SM904GMMA29MMA_64x64x8_F32TF32TF32_SS_TNILNSN_7ScaleInE1ELSP_1EEEEEENS4_6LayoutINS5_IJSB_SB_SB_EEENS5_IJNSA_ILi0EEESU_SU_EEEEENS5_IJNS4_10UnderscoreESX_SX_EEEEENS4_23SM90_TMA_LOAD_MULTICASTENS4_14ComposedLayoutINS4_7SwizzleILi3ELi4ELi3EEENS4_18smem_ptr_flag_bitsILi32EEENSS_INS5_IJNSA_ILi8EEENSA_ILi32EEEEEENS5_IJS17_SB_EEEEEEEvNS4_8identityENS4_13SM90_TMA_LOADES1B_vS1C_EENS_8epilogue10collective6detail29Sm90TmaWarpSpecializedAdapterINS1G_15DefaultEpilogueISI_SJ_SJ_NS1F_6thread17LinearCombinationISI_Li1EffLNS1K_9ScaleType4KindE0ELNS_15FloatRoundStyleE2ESI_EENS1_15EpilogueDefaultEEEEEvvEEEEvNT_6ParamsE,"aw",@nobits
	.sectionflags	@""
	.align	16
	.zero		1024


//--------------------- .nv.shared.reserved.0     --------------------------
	.section	.nv.shared.reserved.0,"aw",@nobits
	.weak		__nv_reservedSMEM_offset_0_alias
	.size		__nv_reservedSMEM_offset_0_alias, 0, 0
	.other		__nv_reservedSMEM_offset_0_alias,@"STO_CUDA_RESERVED_SHARED STV_DEFAULT"
__nv_reservedSMEM_offset_0_alias:
	.zero		0


//--------------------- .nv.global                --------------------------
	.section	.nv.global,"aw",@nobits
.nv.global:
	.type		_ZN39_INTERNAL_2abd8f5f_4_k_cu_1be9fe57_61574cute1_E,@object
	.size		_ZN39_INTERNAL_2abd8f5f_4_k_cu_1be9fe57_61574cute1_E,(_ZN39_INTERNAL_2abd8f5f_4_k_cu_1be9fe57_61574cuda3std3__45__cpo6cbeginE - _ZN39_INTERNAL_2abd8f5f_4_k_cu_1be9fe57_61574cute1_E)
_ZN39_INTERNAL_2abd8f5f_4_k_cu_1be9fe57_61574cute1_E:
	.zero		1
	.type		_ZN39_INTERNAL_2abd8f5f_4_k_cu_1be9fe57_61574cuda3std3__45__cpo6cbeginE,@object
	.size		_ZN39_INTERNAL_2abd8f5f_4_k_cu_1be9fe57_61574cuda3std3__45__cpo6cbeginE,(_ZN39_INTERNAL_2abd8f5f_4_k_cu_1be9fe57_61574cuda3std3__48in_placeE - _ZN39_INTERNAL_2abd8f5f_4_k_cu_1be9fe57_61574cuda3std3__45__cpo6cbeginE)
_ZN39_INTERNAL_2abd8f5f_4_k_cu_1be9fe57_61574cuda3std3__45__cpo6cbeginE:
	.zero		1
	.type		_ZN39_INTERNAL_2abd8f5f_4_k_cu_1be9fe57_61574cuda3std3__48in_placeE,@object
	.size		_ZN39_INTERNAL_2abd8f5f_4_k_cu_1be9fe57_61574cuda3std3__48in_placeE,(_ZN39_INTERNAL_2abd8f5f_4_k_cu_1be9fe57_61574cuda3std6ranges3__45__cpo9iter_moveE - _ZN39_INTERNAL_2abd8f5f_4_k_cu_1be9fe57_61574cuda3std3__48in_placeE)
_ZN39_INTERNAL_2abd8f5f_4_k_cu_1be9fe57_61574cuda3std3__48in_placeE:
	.zero		1
	.type		_ZN39_INTERNAL_2abd8f5f_4_k_cu_1be9fe57_61574cuda3std6ranges3__45__cpo9iter_moveE,@object
	.size		_ZN39_INTERNAL_2abd8f5f_4_k_cu_1be9fe57_61574cuda3std6ranges3__45__cpo9iter_moveE,(_ZN39_INTERNAL_2abd8f5f_4_k_cu_1be9fe57_61574cuda3std3__45__cpo5beginE - _ZN39_INTERNAL_2abd8f5f_4_k_cu_1be9fe57_61574cuda3std6ranges3__45__cpo9iter_moveE)
_ZN39_INTERNAL_2abd8f5f_4_k_cu_1be9fe57_61574cuda3std6ranges3__45__cpo9iter_moveE:
	.zero		1
	.type		_ZN39_INTERNAL_2abd8f5f_4_k_cu_1be9fe57_61574cuda3std3__45__cpo5beginE,@object
	.size		_ZN39_INTERNAL_2abd8f5f_4_k_cu_1be9fe57_61574cuda3std3__45__cpo5beginE,(_ZN39_INTERNAL_2abd8f5f_4_k_cu_1be9fe57_61574cuda3std3__441_GLOBAL__N__2abd8f5f_4_k_cu_1be9fe57_61576ignoreE - _ZN39_INTERNAL_2abd8f5f_4_k_cu_1be9fe57_61574cuda3std3__45__cpo5beginE)
_ZN39_INTERNAL_2abd8f5f_4_k_cu_1be9fe57_61574cuda3std3__45__cpo5beginE:
	.zero		1
	.type		_ZN39_INTERNAL_2abd8f5f_4_k_cu_1be9fe57_61574cuda3std3__441_GLOBAL__N__2abd8f5f_4_k_cu_1be9fe57_61576ignoreE,@object
	.size		_ZN39_INTERNAL_2abd8f5f_4_k_cu_1be9fe57_61574cuda3std3__441_GLOBAL__N__2abd8f5f_4_k_cu_1be9fe57_61576ignoreE,(_ZN39_INTERNAL_2abd8f5f_4_k_cu_1be9fe57_61574cute7productE - _ZN39_INTERNAL_2abd8f5f_4_k_cu_1be9fe57_61574cuda3std3__441_GLOBAL__N__2abd8f5f_4_k_cu_1be9fe57_61576ignoreE)
_ZN39_INTERNAL_2abd8f5f_4_k_cu_1be9fe57_61574cuda3std3__441_GLOBAL__N__2abd8f5f_4_k_cu_1be9fe57_61576ignoreE:
	.zero		1
	.type		_ZN39_INTERNAL_2abd8f5f_4_k_cu_1be9fe57_61574cute7productE,@object
	.size		_ZN39_INTERNAL_2abd8f5f_4_k_cu_1be9fe57_61574cute7productE,(_ZN39_INTERNAL_2abd8f5f_4_k_cu_1be9fe57_61574cuda3std3__45__cpo3endE - _ZN39_INTERNAL_2abd8f5f_4_k_cu_1be9fe57_61574cute7productE)
_ZN39_INTERNAL_2abd8f5f_4_k_cu_1be9fe57_61574cute7productE:
	.zero		1
	.type		_ZN39_INTERNAL_2abd8f5f_4_k_cu_1be9fe57_61574cuda3std3__45__cpo3endE,@object
	.size		_ZN39_INTERNAL_2abd8f5f_4_k_cu_1be9fe57_61574cuda3std3__45__cpo3endE,(_ZN39_INTERNAL_2abd8f5f_4_k_cu_1be9fe57_61574cuda3std3__419piecewise_constructE - _ZN39_INTERNAL_2abd8f5f_4_k_cu_1be9fe57_61574cuda3std3__45__cpo3endE)
_ZN39_INTERNAL_2abd8f5f_4_k_cu_1be9fe57_61574cuda3std3__45__cpo3endE:
	.zero		1
	.type		_ZN39_INTERNAL_2abd8f5f_4_k_cu_1be9fe57_61574cuda3std3__419piecewise_constructE,@object
	.size		_ZN39_INTERNAL_2abd8f5f_4_k_cu_1be9fe57_61574cuda3std3__419piecewise_constructE,(_ZN39_INTERNAL_2abd8f5f_4_k_cu_1be9fe57_61574cuda3std3__45__cpo4cendE - _ZN39_INTERNAL_2abd8f5f_4_k_cu_1be9fe57_61574cuda3std3__419piecewise_constructE)
_ZN39_INTERNAL_2abd8f5f_4_k_cu_1be9fe57_61574cuda3std3__419piecewise_constructE:
	.zero		1
	.type		_ZN39_INTERNAL_2abd8f5f_4_k_cu_1be9fe57_61574cuda3std3__45__cpo4cendE,@object
	.size		_ZN39_INTERNAL_2abd8f5f_4_k_cu_1be9fe57_61574cuda3std3__45__cpo4cendE,(_ZN39_INTERNAL_2abd8f5f_4_k_cu_1be9fe57_61574cuda3std6ranges3__45__cpo4swapE - _ZN39_INTERNAL_2abd8f5f_4_k_cu_1be9fe57_61574cuda3std3__45__cpo4cendE)
_ZN39_INTERNAL_2abd8f5f_4_k_cu_1be9fe57_61574cuda3std3__45__cpo4cendE:
	.zero		1
	.type		_ZN39_INTERNAL_2abd8f5f_4_k_cu_1be9fe57_61574cuda3std6ranges3__45__cpo4swapE,@object
	.size		_ZN39_INTERNAL_2abd8f5f_4_k_cu_1be9fe57_61574cuda3std6ranges3__45__cpo4swapE,(.L_8 - _ZN39_INTERNAL_2abd8f5f_4_k_cu_1be9fe57_61574cuda3std6ranges3__45__cpo4swapE)
_ZN39_INTERNAL_2abd8f5f_4_k_cu_1be9fe57_61574cuda3std6ranges3__45__cpo4swapE:
	.zero		1
.L_8:


//--------------------- .nv.constant0._ZN7cutlass13device_kernelINS_4gemm6kernel13GemmUniversalIN4cute5tupleIJiiiiEEENS1_10collective13CollectiveMmaINS1_34MainloopSm90TmaGmmaWarpSpecializedILi4ENS5_IJNS4_1CILi1EEENSA_ILi2EEESB_EEENS1_32KernelTmaWarpSpecializedPingpongEEENS5_IJNSA_ILi64EEESG_SG_EEENS_10tfloat32_tENS5_IJlSB_lEEESI_SJ_NS4_8TiledMMAINS4_8MMA_AtomIJNS4_4SM904GMMA29MMA_64x64x8_F32TF32TF32_SS_TNILNSN_7ScaleInE1ELSP_1EEEEEENS4_6LayoutINS5_IJSB_SB_SB_EEENS5_IJNSA_ILi0EEESU_SU_EEEEENS5_IJNS4_10UnderscoreESX_SX_EEEEENS4_23SM90_TMA_LOAD_MULTICASTENS4_14ComposedLayoutINS4_7SwizzleILi3ELi4ELi3EEENS4_18smem_ptr_flag_bitsILi32EEENSS_INS5_IJNSA_ILi8EEENSA_ILi32EEEEEENS5_IJS17_SB_EEEEEEEvNS4_8identityENS4_13SM90_TMA_LOADES1B_vS1C_EENS_8epilogue10collective6detail29Sm90TmaWarpSpecializedAdapterINS1G_15DefaultEpilogueISI_SJ_SJ_NS1F_6thread17LinearCombinationISI_Li1EffLNS1K_9ScaleType4KindE0ELNS_15FloatRoundStyleE2ESI_EENS1_15EpilogueDefaultEEEEEvvEEEEvNT_6ParamsE --------------------------
	.section	.nv.constant0._ZN7cutlass13device_kernelINS_4gemm6kernel13GemmUniversalIN4cute5tupleIJiiiiEEENS1_10collective13CollectiveMmaINS1_34MainloopSm90TmaGmmaWarpSpecializedILi4ENS5_IJNS4_1CILi1EEENSA_ILi2EEESB_EEENS1_32KernelTmaWarpSpecializedPingpongEEENS5_IJNSA_ILi64EEESG_SG_EEENS_10tfloat32_tENS5_IJlSB_lEEESI_SJ_NS4_8TiledMMAINS4_8MMA_AtomIJNS4_4SM904GMMA29MMA_64x64x8_F32TF32TF32_SS_TNILNSN_7ScaleInE1ELSP_1EEEEEENS4_6LayoutINS5_IJSB_SB_SB_EEENS5_IJNSA_ILi0EEESU_SU_EEEEENS5_IJNS4_10UnderscoreESX_SX_EEEEENS4_23SM90_TMA_LOAD_MULTICASTENS4_14ComposedLayoutINS4_7SwizzleILi3ELi4ELi3EEENS4_18smem_ptr_flag_bitsILi32EEENSS_INS5_IJNSA_ILi8EEENSA_ILi32EEEEEENS5_IJS17_SB_EEEEEEEvNS4_8identityENS4_13SM90_TMA_LOADES1B_vS1C_EENS_8epilogue10collective6detail29Sm90TmaWarpSpecializedAdapterINS1G_15DefaultEpilogueISI_SJ_SJ_NS1F_6thread17LinearCombinationISI_Li1EffLNS1K_9ScaleType4KindE0ELNS_15FloatRoundStyleE2ESI_EENS1_15EpilogueDefaultEEEEEvvEEEEvNT_6ParamsE,"a",@progbits
	.sectionflags	@""
	.align	4
.nv.constant0._ZN7cutlass13device_kernelINS_4gemm6kernel13GemmUniversalIN4cute5tupleIJiiiiEEENS1_10collective13CollectiveMmaINS1_34MainloopSm90TmaGmmaWarpSpecializedILi4ENS5_IJNS4_1CILi1EEENSA_ILi2EEESB_EEENS1_32KernelTmaWarpSpecializedPingpongEEENS5_IJNSA_ILi64EEESG_SG_EEENS_10tfloat32_tENS5_IJlSB_lEEESI_SJ_NS4_8TiledMMAINS4_8MMA_AtomIJNS4_4SM904GMMA29MMA_64x64x8_F32TF32TF32_SS_TNILNSN_7ScaleInE1ELSP_1EEEEEENS4_6LayoutINS5_IJSB_SB_SB_EEENS5_IJNSA_ILi0EEESU_SU_EEEEENS5_IJNS4_10UnderscoreESX_SX_EEEEENS4_23SM90_TMA_LOAD_MULTICASTENS4_14ComposedLayoutINS4_7SwizzleILi3ELi4ELi3EEENS4_18smem_ptr_flag_bitsILi32EEENSS_INS5_IJNSA_ILi8EEENSA_ILi32EEEEEENS5_IJS17_SB_EEEEEEEvNS4_8identityENS4_13SM90_TMA_LOADES1B_vS1C_EENS_8epilogue10collective6detail29Sm90TmaWarpSpecializedAdapterINS1G_15DefaultEpilogueISI_SJ_SJ_NS1F_6thread17LinearCombinationISI_Li1EffLNS1K_9ScaleType4KindE0ELNS_15FloatRoundStyleE2ESI_EENS1_15EpilogueDefaultEEEEEvvEEEEvNT_6ParamsE:
	.zero		1664


//--------------------- SYMBOLS --------------------------

	.type		.nv.reservedSmem.offset0,@object
	.size		.nv.reservedSmem.offset0,0x4
	.type		__assertfail,@function
